	.target	sm_100a

	.elftype	@"ET_EXEC"


//--------------------- .note.nv.tkinfo           --------------------------
	.section	.note.nv.tkinfo,"",@"SHT_NOTE"
	.sectionflags	@"SHF_NOTE_NV_TKINFO"
	.tkinfo
        /*0018*/ 	.word	0x00000002
        /*0030*/ 	.string	""
        /*0030*/ 	.string	"ptxas"
        /*0030*/ 	.string	"Cuda compilation tools, release 13.0, V13.0.88"
        /*0030*/ 	.string	"Build cuda_13.0.r13.0/compiler.36424714_0"
        /*0030*/ 	.string	"-arch sm_100a -m 64 "



//--------------------- .note.nv.cuinfo           --------------------------
	.section	.note.nv.cuinfo,"",@"SHT_NOTE"
	.sectionflags	@"SHF_NOTE_NV_CUINFO"
        /*0018*/ 	.short	0x0002
        /*001a*/ 	.short	0x0064
        /*001c*/ 	.short	0x0082
	.zero		2


//--------------------- .nv.info                  --------------------------
	.section	.nv.info,"",@"SHT_CUDA_INFO"
	.align	4


	//----- nvinfo : EIATTR_REGCOUNT
	.align		4
        /*0000*/ 	.byte	0x04, 0x2f
        /*0002*/ 	.short	(.L_19 - .L_18)
	.align		4
.L_18:
        /*0004*/ 	.word	index@(_ZN7cutlass13device_kernelINS_4gemm6kernel13GemmUniversalIN4cute5tupleIJiiiiEEENS1_10collective13CollectiveMmaINS1_41MainloopSm100TmaUmmaWarpSpecializedSparseILi3ELi2ELi2ENS5_IJNS4_1CILi1EEENSA_ILi2EEESB_EEEEENS5_IJNSA_ILi128EEESF_SF_EEENS_10bfloat16_tENS5_IJNS4_6LayoutINS5_IJiNS5_IJSC_iEEEiEEENS5_IJlNS5_IJSB_SC_EEElEEEEENSI_INS5_IJNS5_IJNS5_IJNSA_ILi8EEESC_SO_EEEiEEENS5_IJNS5_IJNSA_ILi16EEESC_NSA_ILi4EEEEEEiEEEiEEENS5_IJNS5_IJNS5_IJSF_SR_NSA_ILi2048EEEEEENSA_ILi16384EEEEEENS5_IJNS5_IJSB_NSA_ILi1024EEENSA_ILi32EEEEEElEEElEEEEEEEESH_NS5_IJlSB_lEEENS4_8TiledMMAINS4_8MMA_AtomIJNS4_27SM100_MMA_F16BF16_SS_SPARSEISH_SH_fLi128ELi128ELNS4_4UMMA5MajorE0ELS1C_0ELNS1B_7ScaleInE0ELS1D_0EEEEEENSI_INS5_IJSB_SB_SB_EEENS5_IJNSA_ILi0EEES1H_S1H_EEEEENS5_IJNS4_10UnderscoreES1K_S1K_EEEEENS4_23SM90_TMA_LOAD_MULTICASTENS4_14ComposedLayoutINS4_7SwizzleILi3ELi4ELi3EEENS4_25smem_sparse_ptr_flag_bitsILi2ELi16EEENSI_INS5_IJNS5_IJSB_SO_EEENS5_IJSC_NSA_ILi64EEEEEEEEENS5_IJNS5_IJS1H_SF_EEESL_EEEEEEEvNS4_8identityENS4_13SM90_TMA_LOADENS1O_IS1Q_NS4_18smem_ptr_flag_bitsILi16EEENSI_INS5_IJSO_S1U_EEENS5_IJS1U_SB_EEEEEEEvS21_EENS_8epilogue10collective18CollectiveEpilogueINS2A_23Sm100TmaWarpSpecializedILi4ELi2ELi32ELb1ELb0EEEJSG_NS5_IJNSI_ISF_SB_EENSI_IS11_SB_EEEEEfNS5_IJSB_llEEEfS2I_NS2A_6fusion15FusionCallbacksIS2E_NS2J_17LinearCombinationIffffLNS_15FloatRoundStyleE2EEESG_S2H_JEEENS4_5SM1004TMEM4LOAD26SM100_TMEM_LOAD_32dp32b32xES22_NS1O_INS1P_ILi2ELi5ELi2EEENS23_ILi32EEENSI_INS5_IJS11_SS_EEENS5_IJSB_S11_EEEEEEENS4_39AutoVectorizingCopyWithAssumedAlignmentILi128EEENS4_14SM90_TMA_STOREES2Y_S30_S30_EEEvvEEEEvNT_6ParamsE)
        /*0008*/ 	.word	0x00000079


	//----- nvinfo : EIATTR_FRAME_SIZE
	.align		4
.L_19:
        /*000c*/ 	.byte	0x04, 0x11
        /*000e*/ 	.short	(.L_21 - .L_20)
	.align		4
.L_20:
        /*0010*/ 	.word	index@($__internal_2_$__cuda_sm10x_tcgen05_guardrail_trap_unallocated_columns_being_dealloced)
        /*0014*/ 	.word	0x00000000


	//----- nvinfo : EIATTR_FRAME_SIZE
	.align		4
.L_21:
        /*0018*/ 	.byte	0x04, 0x11
        /*001a*/ 	.short	(.L_23 - .L_22)
	.align		4
.L_22:
        /*001c*/ 	.word	index@($__internal_1_$__cuda_sm10x_tcgen05_guardrail_trap_phase_invalid_during_alloc)
        /*0020*/ 	.word	0x00000000


	//----- nvinfo : EIATTR_FRAME_SIZE
	.align		4
.L_23:
        /*0024*/ 	.byte	0x04, 0x11
        /*0026*/ 	.short	(.L_25 - .L_24)
	.align		4
.L_24:
        /*0028*/ 	.word	index@($__internal_0_$__cuda_sm10x_tcgen05_guardrail_trap_col_being_dealloced_not_returned_by_alloc)
        /*002c*/ 	.word	0x00000000


	//----- nvinfo : EIATTR_FRAME_SIZE
	.align		4
.L_25:
        /*0030*/ 	.byte	0x04, 0x11
        /*0032*/ 	.short	(.L_27 - .L_26)
	.align		4
.L_26:
        /*0034*/ 	.word	index@(_ZN7cutlass13device_kernelINS_4gemm6kernel13GemmUniversalIN4cute5tupleIJiiiiEEENS1_10collective13CollectiveMmaINS1_41MainloopSm100TmaUmmaWarpSpecializedSparseILi3ELi2ELi2ENS5_IJNS4_1CILi1EEENSA_ILi2EEESB_EEEEENS5_IJNSA_ILi128EEESF_SF_EEENS_10bfloat16_tENS5_IJNS4_6LayoutINS5_IJiNS5_IJSC_iEEEiEEENS5_IJlNS5_IJSB_SC_EEElEEEEENSI_INS5_IJNS5_IJNS5_IJNSA_ILi8EEESC_SO_EEEiEEENS5_IJNS5_IJNSA_ILi16EEESC_NSA_ILi4EEEEEEiEEEiEEENS5_IJNS5_IJNS5_IJSF_SR_NSA_ILi2048EEEEEENSA_ILi16384EEEEEENS5_IJNS5_IJSB_NSA_ILi1024EEENSA_ILi32EEEEEElEEElEEEEEEEESH_NS5_IJlSB_lEEENS4_8TiledMMAINS4_8MMA_AtomIJNS4_27SM100_MMA_F16BF16_SS_SPARSEISH_SH_fLi128ELi128ELNS4_4UMMA5MajorE0ELS1C_0ELNS1B_7ScaleInE0ELS1D_0EEEEEENSI_INS5_IJSB_SB_SB_EEENS5_IJNSA_ILi0EEES1H_S1H_EEEEENS5_IJNS4_10UnderscoreES1K_S1K_EEEEENS4_23SM90_TMA_LOAD_MULTICASTENS4_14ComposedLayoutINS4_7SwizzleILi3ELi4ELi3EEENS4_25smem_sparse_ptr_flag_bitsILi2ELi16EEENSI_INS5_IJNS5_IJSB_SO_EEENS5_IJSC_NSA_ILi64EEEEEEEEENS5_IJNS5_IJS1H_SF_EEESL_EEEEEEEvNS4_8identityENS4_13SM90_TMA_LOADENS1O_IS1Q_NS4_18smem_ptr_flag_bitsILi16EEENSI_INS5_IJSO_S1U_EEENS5_IJS1U_SB_EEEEEEEvS21_EENS_8epilogue10collective18CollectiveEpilogueINS2A_23Sm100TmaWarpSpecializedILi4ELi2ELi32ELb1ELb0EEEJSG_NS5_IJNSI_ISF_SB_EENSI_IS11_SB_EEEEEfNS5_IJSB_llEEEfS2I_NS2A_6fusion15FusionCallbacksIS2E_NS2J_17LinearCombinationIffffLNS_15FloatRoundStyleE2EEESG_S2H_JEEENS4_5SM1004TMEM4LOAD26SM100_TMEM_LOAD_32dp32b32xES22_NS1O_INS1P_ILi2ELi5ELi2EEENS23_ILi32EEENSI_INS5_IJS11_SS_EEENS5_IJSB_S11_EEEEEEENS4_39AutoVectorizingCopyWithAssumedAlignmentILi128EEENS4_14SM90_TMA_STOREES2Y_S30_S30_EEEvvEEEEvNT_6ParamsE)
        /*0038*/ 	.word	0x00000000


	//----- nvinfo : EIATTR_MIN_STACK_SIZE
	.align		4
.L_27:
        /*003c*/ 	.byte	0x04, 0x12
        /*003e*/ 	.short	(.L_29 - .L_28)
	.align		4
.L_28:
        /*0040*/ 	.word	index@(_ZN7cutlass13device_kernelINS_4gemm6kernel13GemmUniversalIN4cute5tupleIJiiiiEEENS1_10collective13CollectiveMmaINS1_41MainloopSm100TmaUmmaWarpSpecializedSparseILi3ELi2ELi2ENS5_IJNS4_1CILi1EEENSA_ILi2EEESB_EEEEENS5_IJNSA_ILi128EEESF_SF_EEENS_10bfloat16_tENS5_IJNS4_6LayoutINS5_IJiNS5_IJSC_iEEEiEEENS5_IJlNS5_IJSB_SC_EEElEEEEENSI_INS5_IJNS5_IJNS5_IJNSA_ILi8EEESC_SO_EEEiEEENS5_IJNS5_IJNSA_ILi16EEESC_NSA_ILi4EEEEEEiEEEiEEENS5_IJNS5_IJNS5_IJSF_SR_NSA_ILi2048EEEEEENSA_ILi16384EEEEEENS5_IJNS5_IJSB_NSA_ILi1024EEENSA_ILi32EEEEEElEEElEEEEEEEESH_NS5_IJlSB_lEEENS4_8TiledMMAINS4_8MMA_AtomIJNS4_27SM100_MMA_F16BF16_SS_SPARSEISH_SH_fLi128ELi128ELNS4_4UMMA5MajorE0ELS1C_0ELNS1B_7ScaleInE0ELS1D_0EEEEEENSI_INS5_IJSB_SB_SB_EEENS5_IJNSA_ILi0EEES1H_S1H_EEEEENS5_IJNS4_10UnderscoreES1K_S1K_EEEEENS4_23SM90_TMA_LOAD_MULTICASTENS4_14ComposedLayoutINS4_7SwizzleILi3ELi4ELi3EEENS4_25smem_sparse_ptr_flag_bitsILi2ELi16EEENSI_INS5_IJNS5_IJSB_SO_EEENS5_IJSC_NSA_ILi64EEEEEEEEENS5_IJNS5_IJS1H_SF_EEESL_EEEEEEEvNS4_8identityENS4_13SM90_TMA_LOADENS1O_IS1Q_NS4_18smem_ptr_flag_bitsILi16EEENSI_INS5_IJSO_S1U_EEENS5_IJS1U_SB_EEEEEEEvS21_EENS_8epilogue10collective18CollectiveEpilogueINS2A_23Sm100TmaWarpSpecializedILi4ELi2ELi32ELb1ELb0EEEJSG_NS5_IJNSI_ISF_SB_EENSI_IS11_SB_EEEEEfNS5_IJSB_llEEEfS2I_NS2A_6fusion15FusionCallbacksIS2E_NS2J_17LinearCombinationIffffLNS_15FloatRoundStyleE2EEESG_S2H_JEEENS4_5SM1004TMEM4LOAD26SM100_TMEM_LOAD_32dp32b32xES22_NS1O_INS1P_ILi2ELi5ELi2EEENS23_ILi32EEENSI_INS5_IJS11_SS_EEENS5_IJSB_S11_EEEEEEENS4_39AutoVectorizingCopyWithAssumedAlignmentILi128EEENS4_14SM90_TMA_STOREES2Y_S30_S30_EEEvvEEEEvNT_6ParamsE)
        /*0044*/ 	.word	0x00000000
.L_29:


//--------------------- .nv.compat                --------------------------
	.section	.nv.compat,"",@"SHT_CUDA_COMPAT_INFO"
	.align	4
        /*0000*/ 	.byte	0x02, 0x09, 0x01, 0x00, 0x02, 0x02, 0x02, 0x00, 0x02, 0x05, 0x05, 0x00, 0x03, 0x07, 0x01, 0x01
        /*0010*/ 	.byte	0x02, 0x03, 0x01, 0x00, 0x02, 0x06, 0x01, 0x00, 0x04, 0x0b, 0x08, 0x00, 0x09, 0x00, 0x00, 0x00
        /*0020*/ 	.byte	0x00, 0x00, 0x00, 0x00


//--------------------- .nv.info._ZN7cutlass13device_kernelINS_4gemm6kernel13GemmUniversalIN4cute5tupleIJiiiiEEENS1_10collective13CollectiveMmaINS1_41MainloopSm100TmaUmmaWarpSpecializedSparseILi3ELi2ELi2ENS5_IJNS4_1CILi1EEENSA_ILi2EEESB_EEEEENS5_IJNSA_ILi128EEESF_SF_EEENS_10bfloat16_tENS5_IJNS4_6LayoutINS5_IJiNS5_IJSC_iEEEiEEENS5_IJlNS5_IJSB_SC_EEElEEEEENSI_INS5_IJNS5_IJNS5_IJNSA_ILi8EEESC_SO_EEEiEEENS5_IJNS5_IJNSA_ILi16EEESC_NSA_ILi4EEEEEEiEEEiEEENS5_IJNS5_IJNS5_IJSF_SR_NSA_ILi2048EEEEEENSA_ILi16384EEEEEENS5_IJNS5_IJSB_NSA_ILi1024EEENSA_ILi32EEEEEElEEElEEEEEEEESH_NS5_IJlSB_lEEENS4_8TiledMMAINS4_8MMA_AtomIJNS4_27SM100_MMA_F16BF16_SS_SPARSEISH_SH_fLi128ELi128ELNS4_4UMMA5MajorE0ELS1C_0ELNS1B_7ScaleInE0ELS1D_0EEEEEENSI_INS5_IJSB_SB_SB_EEENS5_IJNSA_ILi0EEES1H_S1H_EEEEENS5_IJNS4_10UnderscoreES1K_S1K_EEEEENS4_23SM90_TMA_LOAD_MULTICASTENS4_14ComposedLayoutINS4_7SwizzleILi3ELi4ELi3EEENS4_25smem_sparse_ptr_flag_bitsILi2ELi16EEENSI_INS5_IJNS5_IJSB_SO_EEENS5_IJSC_NSA_ILi64EEEEEEEEENS5_IJNS5_IJS1H_SF_EEESL_EEEEEEEvNS4_8identityENS4_13SM90_TMA_LOADENS1O_IS1Q_NS4_18smem_ptr_flag_bitsILi16EEENSI_INS5_IJSO_S1U_EEENS5_IJS1U_SB_EEEEEEEvS21_EENS_8epilogue10collective18CollectiveEpilogueINS2A_23Sm100TmaWarpSpecializedILi4ELi2ELi32ELb1ELb0EEEJSG_NS5_IJNSI_ISF_SB_EENSI_IS11_SB_EEEEEfNS5_IJSB_llEEEfS2I_NS2A_6fusion15FusionCallbacksIS2E_NS2J_17LinearCombinationIffffLNS_15FloatRoundStyleE2EEESG_S2H_JEEENS4_5SM1004TMEM4LOAD26SM100_TMEM_LOAD_32dp32b32xES22_NS1O_INS1P_ILi2ELi5ELi2EEENS23_ILi32EEENSI_INS5_IJS11_SS_EEENS5_IJSB_S11_EEEEEEENS4_39AutoVectorizingCopyWithAssumedAlignmentILi128EEENS4_14SM90_TMA_STOREES2Y_S30_S30_EEEvvEEEEvNT_6ParamsE --------------------------
	.section	.nv.info._ZN7cutlass13device_kernelINS_4gemm6kernel13GemmUniversalIN4cute5tupleIJiiiiEEENS1_10collective13CollectiveMmaINS1_41MainloopSm100TmaUmmaWarpSpecializedSparseILi3ELi2ELi2ENS5_IJNS4_1CILi1EEENSA_ILi2EEESB_EEEEENS5_IJNSA_ILi128EEESF_SF_EEENS_10bfloat16_tENS5_IJNS4_6LayoutINS5_IJiNS5_IJSC_iEEEiEEENS5_IJlNS5_IJSB_SC_EEElEEEEENSI_INS5_IJNS5_IJNS5_IJNSA_ILi8EEESC_SO_EEEiEEENS5_IJNS5_IJNSA_ILi16EEESC_NSA_ILi4EEEEEEiEEEiEEENS5_IJNS5_IJNS5_IJSF_SR_NSA_ILi2048EEEEEENSA_ILi16384EEEEEENS5_IJNS5_IJSB_NSA_ILi1024EEENSA_ILi32EEEEEElEEElEEEEEEEESH_NS5_IJlSB_lEEENS4_8TiledMMAINS4_8MMA_AtomIJNS4_27SM100_MMA_F16BF16_SS_SPARSEISH_SH_fLi128ELi128ELNS4_4UMMA5MajorE0ELS1C_0ELNS1B_7ScaleInE0ELS1D_0EEEEEENSI_INS5_IJSB_SB_SB_EEENS5_IJNSA_ILi0EEES1H_S1H_EEEEENS5_IJNS4_10UnderscoreES1K_S1K_EEEEENS4_23SM90_TMA_LOAD_MULTICASTENS4_14ComposedLayoutINS4_7SwizzleILi3ELi4ELi3EEENS4_25smem_sparse_ptr_flag_bitsILi2ELi16EEENSI_INS5_IJNS5_IJSB_SO_EEENS5_IJSC_NSA_ILi64EEEEEEEEENS5_IJNS5_IJS1H_SF_EEESL_EEEEEEEvNS4_8identityENS4_13SM90_TMA_LOADENS1O_IS1Q_NS4_18smem_ptr_flag_bitsILi16EEENSI_INS5_IJSO_S1U_EEENS5_IJS1U_SB_EEEEEEEvS21_EENS_8epilogue10collective18CollectiveEpilogueINS2A_23Sm100TmaWarpSpecializedILi4ELi2ELi32ELb1ELb0EEEJSG_NS5_IJNSI_ISF_SB_EENSI_IS11_SB_EEEEEfNS5_IJSB_llEEEfS2I_NS2A_6fusion15FusionCallbacksIS2E_NS2J_17LinearCombinationIffffLNS_15FloatRoundStyleE2EEESG_S2H_JEEENS4_5SM1004TMEM4LOAD26SM100_TMEM_LOAD_32dp32b32xES22_NS1O_INS1P_ILi2ELi5ELi2EEENS23_ILi32EEENSI_INS5_IJS11_SS_EEENS5_IJSB_S11_EEEEEEENS4_39AutoVectorizingCopyWithAssumedAlignmentILi128EEENS4_14SM90_TMA_STOREES2Y_S30_S30_EEEvvEEEEvNT_6ParamsE,"",@"SHT_CUDA_INFO"
	.sectionflags	@""
	.align	4


	//----- nvinfo : EIATTR_CUDA_API_VERSION
	.align		4
        /*0000*/ 	.byte	0x04, 0x37
        /*0002*/ 	.short	(.L_31 - .L_30)
.L_30:
        /*0004*/ 	.word	0x00000082


	//----- nvinfo : EIATTR_KPARAM_INFO
	.align		4
.L_31:
        /*0008*/ 	.byte	0x04, 0x17
        /*000a*/ 	.short	(.L_33 - .L_32)
.L_32:
        /*000c*/ 	.word	0x00000000
        /*0010*/ 	.short	0x0000
        /*0012*/ 	.short	0x0000
        /*0014*/ 	.byte	0x00, 0xf0, 0x01, 0x28


	//----- nvinfo : EIATTR_AT_ENTRY_FRAGMENTS
	.align		4
.L_33:
        /*0018*/ 	.byte	0x04, 0x4f
        /*001a*/ 	.short	(.L_35 - .L_34)


	//   ....[0]....
.L_34:
        /*001c*/ 	.word	0x00000006


	//----- nvinfo : EIATTR_RESERVED_SMEM_USED
	.align		4
.L_35:
        /*0020*/ 	.byte	0x01, 0x41
	.zero		2


	//----- nvinfo : EIATTR_SPARSE_MMA_MASK
	.align		4
        /*0024*/ 	.byte	0x03, 0x50
        /*0026*/ 	.short	0x0040


	//----- nvinfo : EIATTR_TCGEN05_1CTA_USED
	.align		4
        /*0028*/ 	.byte	0x01, 0x51
	.zero		2


	//----- nvinfo : EIATTR_MAXREG_COUNT
	.align		4
        /*002c*/ 	.byte	0x03, 0x1b
        /*002e*/ 	.short	0x00ff


	//----- nvinfo : EIATTR_NUM_BARRIERS
	.align		4
        /*0030*/ 	.byte	0x02, 0x4c
        /*0032*/ 	.byte	0x07
	.zero		1


	//----- nvinfo : EIATTR_EXTERNS
	.align		4
        /*0034*/ 	.byte	0x04, 0x0f
        /*0036*/ 	.short	(.L_37 - .L_36)


	//   ....[0]....
	.align		4
.L_36:
        /*0038*/ 	.word	index@(__assertfail)


	//----- nvinfo : EIATTR_MERCURY_ISA_VERSION
	.align		4
.L_37:
        /*003c*/ 	.byte	0x03, 0x5f
        /*003e*/ 	.short	0x0101


	//----- nvinfo : EIATTR_INT_WARP_WIDE_INSTR_OFFSETS
	.align		4
        /*0040*/ 	.byte	0x04, 0x31
        /*0042*/ 	.short	(.L_39 - .L_38)


	//   ....[0]....
.L_38:
        /*0044*/ 	.word	0x00001cf0


	//   ....[1]....
        /*0048*/ 	.word	0x000036c0


	//   ....[2]....
        /*004c*/ 	.word	0x000036e0


	//   ....[3]....
        /*0050*/ 	.word	0x00003710


	//   ....[4]....
        /*0054*/ 	.word	0x00004010


	//   ....[5]....
        /*0058*/ 	.word	0x00004030


	//   ....[6]....
        /*005c*/ 	.word	0x000040d0


	//   ....[7]....
        /*0060*/ 	.word	0x00004170


	//   ....[8]....
        /*0064*/ 	.word	0x00004230


	//   ....[9]....
        /*0068*/ 	.word	0x000042b0


	//   ....[10]....
        /*006c*/ 	.word	0x000042d0


	//   ....[11]....
        /*0070*/ 	.word	0x000043a0


	//   ....[12]....
        /*0074*/ 	.word	0x00004430


	//   ....[13]....
        /*0078*/ 	.word	0x000044f0


	//   ....[14]....
        /*007c*/ 	.word	0x00004580


	//   ....[15]....
        /*0080*/ 	.word	0x000045a0


	//   ....[16]....
        /*0084*/ 	.word	0x000046d0


	//   ....[17]....
        /*0088*/ 	.word	0x00004730


	//   ....[18]....
        /*008c*/ 	.word	0x000047e0


	//   ....[19]....
        /*0090*/ 	.word	0x00004930


	//   ....[20]....
        /*0094*/ 	.word	0x00004990


	//   ....[21]....
        /*0098*/ 	.word	0x000049b0


	//   ....[22]....
        /*009c*/ 	.word	0x000049d0


	//   ....[23]....
        /*00a0*/ 	.word	0x00004bc0


	//----- nvinfo : EIATTR_COOP_GROUP_MASK_REGIDS
	.align		4
.L_39:
        /*00a4*/ 	.byte	0x04, 0x29
        /*00a6*/ 	.short	(.L_41 - .L_40)


	//   ....[0]....
.L_40:
        /*00a8*/ 	.word	0xffffffff


	//   ....[1]....
        /*00ac*/ 	.word	0xffffffff


	//   ....[2]....
        /*00b0*/ 	.word	0xffffffff


	//   ....[3]....
        /*00b4*/ 	.word	0xffffffff


	//   ....[4]....
        /*00b8*/ 	.word	0xffffffff


	//   ....[5]....
        /*00bc*/ 	.word	0xffffffff


	//   ....[6]....
        /*00c0*/ 	.word	0xffffffff


	//   ....[7]....
        /*00c4*/ 	.word	0xffffffff


	//   ....[8]....
        /*00c8*/ 	.word	0xffffffff


	//   ....[9]....
        /*00cc*/ 	.word	0xffffffff


	//   ....[10]....
        /*00d0*/ 	.word	0xffffffff


	//   ....[11]....
        /*00d4*/ 	.word	0xffffffff


	//   ....[12]....
        /*00d8*/ 	.word	0xffffffff


	//   ....[13]....
        /*00dc*/ 	.word	0xffffffff


	//----- nvinfo : EIATTR_COOP_GROUP_INSTR_OFFSETS
	.align		4
.L_41:
        /*00e0*/ 	.byte	0x04, 0x28
        /*00e2*/ 	.short	(.L_43 - .L_42)


	//   ....[0]....
.L_42:
        /*00e4*/ 	.word	0x00000090


	//   ....[1]....
        /*00e8*/ 	.word	0x00000500


	//   ....[2]....
        /*00ec*/ 	.word	0x00000680


	//   ....[3]....
        /*00f0*/ 	.word	0x00000820


	//   ....[4]....
        /*00f4*/ 	.word	0x00000920


	//   ....[5]....
        /*00f8*/ 	.word	0x00000a90


	//   ....[6]....
        /*00fc*/ 	.word	0x00000bf0


	//   ....[7]....
        /*0100*/ 	.word	0x00000da0


	//   ....[8]....
        /*0104*/ 	.word	0x00001be0


	//   ....[9]....
        /*0108*/ 	.word	0x00002920


	//   ....[10]....
        /*010c*/ 	.word	0x00002b30


	//   ....[11]....
        /*0110*/ 	.word	0x00002b60


	//   ....[12]....
        /*0114*/ 	.word	0x000035a0


	//   ....[13]....
        /*0118*/ 	.word	0x000037d0


	//----- nvinfo : EIATTR_VRC_CTA_INIT_COUNT
	.align		4
.L_43:
        /*011c*/ 	.byte	0x02, 0x4a
        /*011e*/ 	.byte	0x80
	.zero		1


	//----- nvinfo : EIATTR_SYSCALL_OFFSETS
	.align		4
        /*0120*/ 	.byte	0x04, 0x46
        /*0122*/ 	.short	(.L_45 - .L_44)


	//   ....[0]....
.L_44:
        /*0124*/ 	.word	0x00005660


	//   ....[1]....
        /*0128*/ 	.word	0x00005750


	//   ....[2]....
        /*012c*/ 	.word	0x00006170


	//   ....[3]....
        /*0130*/ 	.word	0x00006f60


	//   ....[4]....
        /*0134*/ 	.word	0x00007d30


	//   ....[5]....
        /*0138*/ 	.word	0x00008af0


	//----- nvinfo : EIATTR_MBARRIER_INSTR_OFFSETS
	.align		4
.L_45:
        /*013c*/ 	.byte	0x04, 0x39
        /*013e*/ 	.short	(.L_47 - .L_46)


	//   ....[0]....
.L_46:
        /*0140*/ 	.word	0x00000610
        /*0144*/ 	.word	0x000000ff
        /*0148*/ 	.word	0x00000000
        /*014c*/ 	.short	0x0100
        /*014e*/ 	.byte	0x06
	.zero		1


	//   ....[1]....
        /*0150*/ 	.word	0x00000620
        /*0154*/ 	.word	0x000000ff
        /*0158*/ 	.word	0x00000018
        /*015c*/ 	.short	0x0100
        /*015e*/ 	.byte	0x06
	.zero		1


	//   ....[2]....
        /*0160*/ 	.word	0x00000630
        /*0164*/ 	.word	0x000000ff
        /*0168*/ 	.word	0x00000008
        /*016c*/ 	.short	0x0100
        /*016e*/ 	.byte	0x06
	.zero		1


	//   ....[3]....
        /*0170*/ 	.word	0x00000640
        /*0174*/ 	.word	0x000000ff
        /*0178*/ 	.word	0x00000020
        /*017c*/ 	.short	0x0100
        /*017e*/ 	.byte	0x06
	.zero		1


	//   ....[4]....
        /*0180*/ 	.word	0x00000650
        /*0184*/ 	.word	0x000000ff
        /*0188*/ 	.word	0x00000010
        /*018c*/ 	.short	0x0100
        /*018e*/ 	.byte	0x06
	.zero		1


	//   ....[5]....
        /*0190*/ 	.word	0x00000660
        /*0194*/ 	.word	0x000000ff
        /*0198*/ 	.word	0x00000028
        /*019c*/ 	.short	0x0100
        /*019e*/ 	.byte	0x06
	.zero		1


	//   ....[6]....
        /*01a0*/ 	.word	0x00000790
        /*01a4*/ 	.word	0x000000ff
        /*01a8*/ 	.word	0x00000030
        /*01ac*/ 	.short	0x0100
        /*01ae*/ 	.byte	0x06
	.zero		1


	//   ....[7]....
        /*01b0*/ 	.word	0x000007a0
        /*01b4*/ 	.word	0x000000ff
        /*01b8*/ 	.word	0x00000050
        /*01bc*/ 	.short	0x0100
        /*01be*/ 	.byte	0x06
	.zero		1


	//   ....[8]....
        /*01c0*/ 	.word	0x000007b0
        /*01c4*/ 	.word	0x000000ff
        /*01c8*/ 	.word	0x00000038
        /*01cc*/ 	.short	0x0100
        /*01ce*/ 	.byte	0x06
	.zero		1


	//   ....[9]....
        /*01d0*/ 	.word	0x000007c0
        /*01d4*/ 	.word	0x000000ff
        /*01d8*/ 	.word	0x00000058
        /*01dc*/ 	.short	0x0100
        /*01de*/ 	.byte	0x06
	.zero		1


	//   ....[10]....
        /*01e0*/ 	.word	0x000007d0
        /*01e4*/ 	.word	0x000000ff
        /*01e8*/ 	.word	0x00000040
        /*01ec*/ 	.short	0x0100
        /*01ee*/ 	.byte	0x06
	.zero		1


	//   ....[11]....
        /*01f0*/ 	.word	0x000007e0
        /*01f4*/ 	.word	0x000000ff
        /*01f8*/ 	.word	0x00000060
        /*01fc*/ 	.short	0x0100
        /*01fe*/ 	.byte	0x06
	.zero		1


	//   ....[12]....
        /*0200*/ 	.word	0x000007f0
        /*0204*/ 	.word	0x000000ff
        /*0208*/ 	.word	0x00000048
        /*020c*/ 	.short	0x0100
        /*020e*/ 	.byte	0x06
	.zero		1


	//   ....[13]....
        /*0210*/ 	.word	0x00000800
        /*0214*/ 	.word	0x000000ff
        /*0218*/ 	.word	0x00000068
        /*021c*/ 	.short	0x0100
        /*021e*/ 	.byte	0x06
	.zero		1


	//   ....[14]....
        /*0220*/ 	.word	0x000008f0
        /*0224*/ 	.word	0x000000ff
        /*0228*/ 	.word	0x00000070
        /*022c*/ 	.short	0x0100
        /*022e*/ 	.byte	0x05
	.zero		1


	//   ....[15]....
        /*0230*/ 	.word	0x00000900
        /*0234*/ 	.word	0x000000ff
        /*0238*/ 	.word	0x00000078
        /*023c*/ 	.short	0x0100
        /*023e*/ 	.byte	0x05
	.zero		1


	//   ....[16]....
        /*0240*/ 	.word	0x00000a40
        /*0244*/ 	.word	0x000000ff
        /*0248*/ 	.word	0x00000080
        /*024c*/ 	.short	0x0100
        /*024e*/ 	.byte	0x05
	.zero		1


	//   ....[17]....
        /*0250*/ 	.word	0x00000a50
        /*0254*/ 	.word	0x000000ff
        /*0258*/ 	.word	0x00000090
        /*025c*/ 	.short	0x0100
        /*025e*/ 	.byte	0x05
	.zero		1


	//   ....[18]....
        /*0260*/ 	.word	0x00000a60
        /*0264*/ 	.word	0x000000ff
        /*0268*/ 	.word	0x00000088
        /*026c*/ 	.short	0x0100
        /*026e*/ 	.byte	0x05
	.zero		1


	//   ....[19]....
        /*0270*/ 	.word	0x00000a70
        /*0274*/ 	.word	0x000000ff
        /*0278*/ 	.word	0x00000098
        /*027c*/ 	.short	0x0100
        /*027e*/ 	.byte	0x05
	.zero		1


	//   ....[20]....
        /*0280*/ 	.word	0x00000ba0
        /*0284*/ 	.word	0x000000ff
        /*0288*/ 	.word	0x000000a0
        /*028c*/ 	.short	0x0100
        /*028e*/ 	.byte	0x06
	.zero		1


	//   ....[21]....
        /*0290*/ 	.word	0x00000bb0
        /*0294*/ 	.word	0x000000ff
        /*0298*/ 	.word	0x000000b0
        /*029c*/ 	.short	0x0100
        /*029e*/ 	.byte	0x06
	.zero		1


	//   ....[22]....
        /*02a0*/ 	.word	0x00000bc0
        /*02a4*/ 	.word	0x000000ff
        /*02a8*/ 	.word	0x000000a8
        /*02ac*/ 	.short	0x0100
        /*02ae*/ 	.byte	0x06
	.zero		1


	//   ....[23]....
        /*02b0*/ 	.word	0x00000bd0
        /*02b4*/ 	.word	0x000000ff
        /*02b8*/ 	.word	0x000000b8
        /*02bc*/ 	.short	0x0100
        /*02be*/ 	.byte	0x06
	.zero		1


	//   ....[24]....
        /*02c0*/ 	.word	0x00000cc0
        /*02c4*/ 	.word	0x000000ff
        /*02c8*/ 	.word	0x000000c0
        /*02cc*/ 	.short	0x0100
        /*02ce*/ 	.byte	0x05
	.zero		1


	//   ....[25]....
        /*02d0*/ 	.word	0x00000cd0
        /*02d4*/ 	.word	0x000000ff
        /*02d8*/ 	.word	0x000000d0
        /*02dc*/ 	.short	0x0100
        /*02de*/ 	.byte	0x05
	.zero		1


	//   ....[26]....
        /*02e0*/ 	.word	0x00000ce0
        /*02e4*/ 	.word	0x000000ff
        /*02e8*/ 	.word	0x000000c8
        /*02ec*/ 	.short	0x0100
        /*02ee*/ 	.byte	0x05
	.zero		1


	//   ....[27]....
        /*02f0*/ 	.word	0x00000cf0
        /*02f4*/ 	.word	0x000000ff
        /*02f8*/ 	.word	0x000000d8
        /*02fc*/ 	.short	0x0100
        /*02fe*/ 	.byte	0x05
	.zero		1


	//   ....[28]....
        /*0300*/ 	.word	0x00001760
        /*0304*/ 	.word	0x00000004
        /*0308*/ 	.word	0x000000d0
        /*030c*/ 	.short	0x010a
        /*030e*/ 	.byte	0xff
	.zero		1


	//   ....[29]....
        /*0310*/ 	.word	0x00001780
        /*0314*/ 	.word	0x00000004
        /*0318*/ 	.word	0x000000c0
        /*031c*/ 	.short	0x0101
        /*031e*/ 	.byte	0xff
	.zero		1


	//   ....[30]....
        /*0320*/ 	.word	0x00001800
        /*0324*/ 	.word	0x000000ff
        /*0328*/ 	.word	0x00000018
        /*032c*/ 	.short	0x010a
        /*032e*/ 	.byte	0x04
	.zero		1


	//   ....[31]....
        /*0330*/ 	.word	0x00001930
        /*0334*/ 	.word	0x000000ff
        /*0338*/ 	.word	0x00000018
        /*033c*/ 	.short	0x010a
        /*033e*/ 	.byte	0x21
	.zero		1


	//   ....[32]....
        /*0340*/ 	.word	0x00001a40
        /*0344*/ 	.word	0x000000ff
        /*0348*/ 	.word	0x00000018
        /*034c*/ 	.short	0x010a
        /*034e*/ 	.byte	0x04
	.zero		1


	//   ....[33]....
        /*0350*/ 	.word	0x00001bc0
        /*0354*/ 	.word	0x000000ff
        /*0358*/ 	.word	0x00000078
        /*035c*/ 	.short	0x0101
        /*035e*/ 	.byte	0x06
	.zero		1


	//   ....[34]....
        /*0360*/ 	.word	0x00001bf0
        /*0364*/ 	.word	0x00000008
        /*0368*/ 	.word	0x00000080
        /*036c*/ 	.short	0x010a
        /*036e*/ 	.byte	0xff
	.zero		1


	//   ....[35]....
        /*0370*/ 	.word	0x00001cc0
        /*0374*/ 	.word	0x00000008
        /*0378*/ 	.word	0x00000000
        /*037c*/ 	.short	0x0101
        /*037e*/ 	.byte	0xff
	.zero		1


	//   ....[36]....
        /*0380*/ 	.word	0x00002230
        /*0384*/ 	.word	0x000000ff
        /*0388*/ 	.word	0x00000000
        /*038c*/ 	.short	0x010a
        /*038e*/ 	.byte	0x04
	.zero		1


	//   ....[37]....
        /*0390*/ 	.word	0x000022c0
        /*0394*/ 	.word	0x000000ff
        /*0398*/ 	.word	0x00000000
        /*039c*/ 	.short	0x010a
        /*039e*/ 	.byte	0x04
	.zero		1


	//   ....[38]....
        /*03a0*/ 	.word	0x00002360
        /*03a4*/ 	.word	0x00000000
        /*03a8*/ 	.word	0x00000000
        /*03ac*/ 	.short	0x010a
        /*03ae*/ 	.byte	0xff
	.zero		1


	//   ....[39]....
        /*03b0*/ 	.word	0x00002480
        /*03b4*/ 	.word	0x00000000
        /*03b8*/ 	.word	0x000000c0
        /*03bc*/ 	.short	0x010a
        /*03be*/ 	.byte	0xff
	.zero		1


	//   ....[40]....
        /*03c0*/ 	.word	0x000024f0
        /*03c4*/ 	.word	0x00000004
        /*03c8*/ 	.word	0x00000000
        /*03cc*/ 	.short	0x0101
        /*03ce*/ 	.byte	0xff
	.zero		1


	//   ....[41]....
        /*03d0*/ 	.word	0x00002510
        /*03d4*/ 	.word	0x000000ff
        /*03d8*/ 	.word	0x00000090
        /*03dc*/ 	.short	0x010a
        /*03de*/ 	.byte	0x05
	.zero		1


	//   ....[42]....
        /*03e0*/ 	.word	0x00002630
        /*03e4*/ 	.word	0x00000000
        /*03e8*/ 	.word	0x00000080
        /*03ec*/ 	.short	0x010a
        /*03ee*/ 	.byte	0xff
	.zero		1


	//   ....[43]....
        /*03f0*/ 	.word	0x00002730
        /*03f4*/ 	.word	0x00000000
        /*03f8*/ 	.word	0x00000000
        /*03fc*/ 	.short	0x0101
        /*03fe*/ 	.byte	0xff
	.zero		1


	//   ....[44]....
        /*0400*/ 	.word	0x000027c0
        /*0404*/ 	.word	0x000000ff
        /*0408*/ 	.word	0x00000090
        /*040c*/ 	.short	0x0106
        /*040e*/ 	.byte	0x05
	.zero		1


	//   ....[45]....
        /*0410*/ 	.word	0x000027e0
        /*0414*/ 	.word	0x000000ff
        /*0418*/ 	.word	0x00000090
        /*041c*/ 	.short	0x010a
        /*041e*/ 	.byte	0x05
	.zero		1


	//   ....[46]....
        /*0420*/ 	.word	0x00002870
        /*0424*/ 	.word	0x000000ff
        /*0428*/ 	.word	0x00000090
        /*042c*/ 	.short	0x0106
        /*042e*/ 	.byte	0x04
	.zero		1


	//   ....[47]....
        /*0430*/ 	.word	0x000028b0
        /*0434*/ 	.word	0x00000000
        /*0438*/ 	.word	0x00000090
        /*043c*/ 	.short	0x010a
        /*043e*/ 	.byte	0xff
	.zero		1


	//   ....[48]....
        /*0440*/ 	.word	0x00002ed0
        /*0444*/ 	.word	0x00000000
        /*0448*/ 	.word	0x00000080
        /*044c*/ 	.short	0x010a
        /*044e*/ 	.byte	0xff
	.zero		1


	//   ....[49]....
        /*0450*/ 	.word	0x00002fe0
        /*0454*/ 	.word	0x00000003
        /*0458*/ 	.word	0x00000000
        /*045c*/ 	.short	0x0101
        /*045e*/ 	.byte	0xff
	.zero		1


	//   ....[50]....
        /*0460*/ 	.word	0x00002ff0
        /*0464*/ 	.word	0x000000ff
        /*0468*/ 	.word	0x00000000
        /*046c*/ 	.short	0x010a
        /*046e*/ 	.byte	0x05
	.zero		1


	//   ....[51]....
        /*0470*/ 	.word	0x00003010
        /*0474*/ 	.word	0x000000ff
        /*0478*/ 	.word	0x000000b0
        /*047c*/ 	.short	0x010a
        /*047e*/ 	.byte	0x06
	.zero		1


	//   ....[52]....
        /*0480*/ 	.word	0x000030e0
        /*0484*/ 	.word	0x000000ff
        /*0488*/ 	.word	0x00000000
        /*048c*/ 	.short	0x010a
        /*048e*/ 	.byte	0x05
	.zero		1


	//   ....[53]....
        /*0490*/ 	.word	0x00003210
        /*0494*/ 	.word	0x000000ff
        /*0498*/ 	.word	0x00000000
        /*049c*/ 	.short	0x010a
        /*049e*/ 	.byte	0x16
	.zero		1


	//   ....[54]....
        /*04a0*/ 	.word	0x000034f0
        /*04a4*/ 	.word	0x000000ff
        /*04a8*/ 	.word	0x00000000
        /*04ac*/ 	.short	0x010a
        /*04ae*/ 	.byte	0x06
	.zero		1


	//   ....[55]....
        /*04b0*/ 	.word	0x00003580
        /*04b4*/ 	.word	0x000000ff
        /*04b8*/ 	.word	0x00000000
        /*04bc*/ 	.short	0x010a
        /*04be*/ 	.byte	0x07
	.zero		1


	//   ....[56]....
        /*04c0*/ 	.word	0x000039c0
        /*04c4*/ 	.word	0x00000000
        /*04c8*/ 	.word	0x00000080
        /*04cc*/ 	.short	0x010a
        /*04ce*/ 	.byte	0xff
	.zero		1


	//   ....[57]....
        /*04d0*/ 	.word	0x00003a80
        /*04d4*/ 	.word	0x00000000
        /*04d8*/ 	.word	0x00000000
        /*04dc*/ 	.short	0x0101
        /*04de*/ 	.byte	0xff
	.zero		1


	//   ....[58]....
        /*04e0*/ 	.word	0x00003da0
        /*04e4*/ 	.word	0x000000ff
        /*04e8*/ 	.word	0x00000078
        /*04ec*/ 	.short	0x010a
        /*04ee*/ 	.byte	0x04
	.zero		1


	//   ....[59]....
        /*04f0*/ 	.word	0x00003f90
        /*04f4*/ 	.word	0x000000ff
        /*04f8*/ 	.word	0x00000050
        /*04fc*/ 	.short	0x010a
        /*04fe*/ 	.byte	0x04
	.zero		1


	//   ....[60]....
        /*0500*/ 	.word	0x00004260
        /*0504*/ 	.word	0x000000ff
        /*0508*/ 	.word	0x00000030
        /*050c*/ 	.short	0x010b
        /*050e*/ 	.byte	0x04
	.zero		1


	//   ....[61]....
        /*0510*/ 	.word	0x00004270
        /*0514*/ 	.word	0x000000ff
        /*0518*/ 	.word	0x00000000
        /*051c*/ 	.short	0x0101
        /*051e*/ 	.byte	0x07
	.zero		1


	//   ....[62]....
        /*0520*/ 	.word	0x00004280
        /*0524*/ 	.word	0x000000ff
        /*0528*/ 	.word	0x00000058
        /*052c*/ 	.short	0x010a
        /*052e*/ 	.byte	0x04
	.zero		1


	//   ....[63]....
        /*0530*/ 	.word	0x00004520
        /*0534*/ 	.word	0x000000ff
        /*0538*/ 	.word	0x00000038
        /*053c*/ 	.short	0x010b
        /*053e*/ 	.byte	0x04
	.zero		1


	//   ....[64]....
        /*0540*/ 	.word	0x00004530
        /*0544*/ 	.word	0x000000ff
        /*0548*/ 	.word	0x00000000
        /*054c*/ 	.short	0x0101
        /*054e*/ 	.byte	0x07
	.zero		1


	//   ....[65]....
        /*0550*/ 	.word	0x00004540
        /*0554*/ 	.word	0x000000ff
        /*0558*/ 	.word	0x00000060
        /*055c*/ 	.short	0x010a
        /*055e*/ 	.byte	0x04
	.zero		1


	//   ....[66]....
        /*0560*/ 	.word	0x00004890
        /*0564*/ 	.word	0x000000ff
        /*0568*/ 	.word	0x00000040
        /*056c*/ 	.short	0x010b
        /*056e*/ 	.byte	0x04
	.zero		1


	//   ....[67]....
        /*0570*/ 	.word	0x000048f0
        /*0574*/ 	.word	0x000000ff
        /*0578*/ 	.word	0x00000000
        /*057c*/ 	.short	0x0101
        /*057e*/ 	.byte	0x07
	.zero		1


	//   ....[68]....
        /*0580*/ 	.word	0x00004900
        /*0584*/ 	.word	0x000000ff
        /*0588*/ 	.word	0x00000068
        /*058c*/ 	.short	0x010a
        /*058e*/ 	.byte	0x04
	.zero		1


	//   ....[69]....
        /*0590*/ 	.word	0x00004bf0
        /*0594*/ 	.word	0x000000ff
        /*0598*/ 	.word	0x00000048
        /*059c*/ 	.short	0x010b
        /*059e*/ 	.byte	0x04
	.zero		1


	//   ....[70]....
        /*05a0*/ 	.word	0x00004c20
        /*05a4*/ 	.word	0x000000ff
        /*05a8*/ 	.word	0x00000000
        /*05ac*/ 	.short	0x0101
        /*05ae*/ 	.byte	0x05
	.zero		1


	//   ....[71]....
        /*05b0*/ 	.word	0x00004c70
        /*05b4*/ 	.word	0x000000ff
        /*05b8*/ 	.word	0x00000050
        /*05bc*/ 	.short	0x010a
        /*05be*/ 	.byte	0x04
	.zero		1


	//   ....[72]....
        /*05c0*/ 	.word	0x00004c90
        /*05c4*/ 	.word	0x000000ff
        /*05c8*/ 	.word	0x00000058
        /*05cc*/ 	.short	0x010a
        /*05ce*/ 	.byte	0x04
	.zero		1


	//   ....[73]....
        /*05d0*/ 	.word	0x00004cb0
        /*05d4*/ 	.word	0x000000ff
        /*05d8*/ 	.word	0x00000060
        /*05dc*/ 	.short	0x010a
        /*05de*/ 	.byte	0x04
	.zero		1


	//   ....[74]....
        /*05e0*/ 	.word	0x00004cf0
        /*05e4*/ 	.word	0x00000000
        /*05e8*/ 	.word	0x00000068
        /*05ec*/ 	.short	0x010a
        /*05ee*/ 	.byte	0xff
	.zero		1


	//   ....[75]....
        /*05f0*/ 	.word	0x00005030
        /*05f4*/ 	.word	0x00000000
        /*05f8*/ 	.word	0x00000080
        /*05fc*/ 	.short	0x010a
        /*05fe*/ 	.byte	0xff
	.zero		1


	//   ....[76]....
        /*0600*/ 	.word	0x00005140
        /*0604*/ 	.word	0x00000000
        /*0608*/ 	.word	0x00000000
        /*060c*/ 	.short	0x0101
        /*060e*/ 	.byte	0xff
	.zero		1


	//   ....[77]....
        /*0610*/ 	.word	0x00005bd0
        /*0614*/ 	.word	0x000000ff
        /*0618*/ 	.word	0x00000030
        /*061c*/ 	.short	0x010a
        /*061e*/ 	.byte	0x2e
	.zero		1


	//   ....[78]....
        /*0620*/ 	.word	0x00005c30
        /*0624*/ 	.word	0x00000072
        /*0628*/ 	.word	0x000000a0
        /*062c*/ 	.short	0x010a
        /*062e*/ 	.byte	0xff
	.zero		1


	//   ....[79]....
        /*0630*/ 	.word	0x00005da0
        /*0634*/ 	.word	0x000000ff
        /*0638*/ 	.word	0x00000030
        /*063c*/ 	.short	0x010a
        /*063e*/ 	.byte	0x2e
	.zero		1


	//   ....[80]....
        /*0640*/ 	.word	0x00006050
        /*0644*/ 	.word	0x00000072
        /*0648*/ 	.word	0x000000a0
        /*064c*/ 	.short	0x010a
        /*064e*/ 	.byte	0xff
	.zero		1


	//   ....[81]....
        /*0650*/ 	.word	0x00006ac0
        /*0654*/ 	.word	0x00000000
        /*0658*/ 	.word	0x00000000
        /*065c*/ 	.short	0x0101
        /*065e*/ 	.byte	0xff
	.zero		1


	//   ....[82]....
        /*0660*/ 	.word	0x00006ad0
        /*0664*/ 	.word	0x00000003
        /*0668*/ 	.word	0x00000030
        /*066c*/ 	.short	0x010a
        /*066e*/ 	.byte	0xff
	.zero		1


	//   ....[83]....
        /*0670*/ 	.word	0x00006b90
        /*0674*/ 	.word	0x00000003
        /*0678*/ 	.word	0x00000030
        /*067c*/ 	.short	0x010a
        /*067e*/ 	.byte	0xff
	.zero		1


	//   ....[84]....
        /*0680*/ 	.word	0x00007890
        /*0684*/ 	.word	0x00000000
        /*0688*/ 	.word	0x00000000
        /*068c*/ 	.short	0x0101
        /*068e*/ 	.byte	0xff
	.zero		1


	//   ....[85]....
        /*0690*/ 	.word	0x000078b0
        /*0694*/ 	.word	0x00000003
        /*0698*/ 	.word	0x00000030
        /*069c*/ 	.short	0x010a
        /*069e*/ 	.byte	0xff
	.zero		1


	//   ....[86]....
        /*06a0*/ 	.word	0x00007960
        /*06a4*/ 	.word	0x00000003
        /*06a8*/ 	.word	0x00000030
        /*06ac*/ 	.short	0x010a
        /*06ae*/ 	.byte	0xff
	.zero		1


	//   ....[87]....
        /*06b0*/ 	.word	0x00008660
        /*06b4*/ 	.word	0x00000000
        /*06b8*/ 	.word	0x00000000
        /*06bc*/ 	.short	0x0101
        /*06be*/ 	.byte	0xff
	.zero		1


	//   ....[88]....
        /*06c0*/ 	.word	0x00008680
        /*06c4*/ 	.word	0x00000076
        /*06c8*/ 	.word	0x00000030
        /*06cc*/ 	.short	0x010a
        /*06ce*/ 	.byte	0xff
	.zero		1


	//   ....[89]....
        /*06d0*/ 	.word	0x00008730
        /*06d4*/ 	.word	0x00000076
        /*06d8*/ 	.word	0x00000030
        /*06dc*/ 	.short	0x010a
        /*06de*/ 	.byte	0xff
	.zero		1


	//   ....[90]....
        /*06e0*/ 	.word	0x00008b90
        /*06e4*/ 	.word	0x000000ff
        /*06e8*/ 	.word	0x00000000
        /*06ec*/ 	.short	0x0101
        /*06ee*/ 	.byte	0x05
	.zero		1


	//   ....[91]....
        /*06f0*/ 	.word	0x00009480
        /*06f4*/ 	.word	0x00000003
        /*06f8*/ 	.word	0x00000000
        /*06fc*/ 	.short	0x0101
        /*06fe*/ 	.byte	0xff
	.zero		1


	//   ....[92]....
        /*0700*/ 	.word	0x00009720
        /*0704*/ 	.word	0x000000ff
        /*0708*/ 	.word	0x00000000
        /*070c*/ 	.short	0x0101
        /*070e*/ 	.byte	0x04
	.zero		1


	//   ....[93]....
        /*0710*/ 	.word	0x00009740
        /*0714*/ 	.word	0x00000004
        /*0718*/ 	.word	0x000000d0
        /*071c*/ 	.short	0x010a
        /*071e*/ 	.byte	0xff
	.zero		1


	//   ....[94]....
        /*0720*/ 	.word	0x000097a0
        /*0724*/ 	.word	0x00000004
        /*0728*/ 	.word	0x00000018
        /*072c*/ 	.short	0x010a
        /*072e*/ 	.byte	0xff
	.zero		1


	//   ....[95]....
        /*0730*/ 	.word	0x000097f0
        /*0734*/ 	.word	0x00000008
        /*0738*/ 	.word	0x00000080
        /*073c*/ 	.short	0x010a
        /*073e*/ 	.byte	0xff
	.zero		1


	//   ....[96]....
        /*0740*/ 	.word	0x00009850
        /*0744*/ 	.word	0x00000000
        /*0748*/ 	.word	0x00000000
        /*074c*/ 	.short	0x010a
        /*074e*/ 	.byte	0xff
	.zero		1


	//   ....[97]....
        /*0750*/ 	.word	0x000098b0
        /*0754*/ 	.word	0x00000000
        /*0758*/ 	.word	0x00000000
        /*075c*/ 	.short	0x010a
        /*075e*/ 	.byte	0xff
	.zero		1


	//   ....[98]....
        /*0760*/ 	.word	0x00009900
        /*0764*/ 	.word	0x00000000
        /*0768*/ 	.word	0x000000c0
        /*076c*/ 	.short	0x010a
        /*076e*/ 	.byte	0xff
	.zero		1


	//   ....[99]....
        /*0770*/ 	.word	0x00009960
        /*0774*/ 	.word	0x00000000
        /*0778*/ 	.word	0x00000090
        /*077c*/ 	.short	0x010a
        /*077e*/ 	.byte	0xff
	.zero		1


	//   ....[100]....
        /*0780*/ 	.word	0x000099b0
        /*0784*/ 	.word	0x00000000
        /*0788*/ 	.word	0x00000080
        /*078c*/ 	.short	0x010a
        /*078e*/ 	.byte	0xff
	.zero		1


	//   ....[101]....
        /*0790*/ 	.word	0x00009a10
        /*0794*/ 	.word	0x00000000
        /*0798*/ 	.word	0x00000090
        /*079c*/ 	.short	0x010a
        /*079e*/ 	.byte	0xff
	.zero		1


	//   ....[102]....
        /*07a0*/ 	.word	0x00009a60
        /*07a4*/ 	.word	0x00000000
        /*07a8*/ 	.word	0x00000080
        /*07ac*/ 	.short	0x010a
        /*07ae*/ 	.byte	0xff
	.zero		1


	//   ....[103]....
        /*07b0*/ 	.word	0x00009ac0
        /*07b4*/ 	.word	0x00000003
        /*07b8*/ 	.word	0x000000b0
        /*07bc*/ 	.short	0x010a
        /*07be*/ 	.byte	0xff
	.zero		1


	//   ....[104]....
        /*07c0*/ 	.word	0x00009b20
        /*07c4*/ 	.word	0x00000000
        /*07c8*/ 	.word	0x00000000
        /*07cc*/ 	.short	0x010a
        /*07ce*/ 	.byte	0xff
	.zero		1


	//   ....[105]....
        /*07d0*/ 	.word	0x00009b80
        /*07d4*/ 	.word	0x00000000
        /*07d8*/ 	.word	0x00000000
        /*07dc*/ 	.short	0x010a
        /*07de*/ 	.byte	0xff
	.zero		1


	//   ....[106]....
        /*07e0*/ 	.word	0x00009be0
        /*07e4*/ 	.word	0x00000000
        /*07e8*/ 	.word	0x00000000
        /*07ec*/ 	.short	0x010a
        /*07ee*/ 	.byte	0xff
	.zero		1


	//   ....[107]....
        /*07f0*/ 	.word	0x00009c30
        /*07f4*/ 	.word	0x00000000
        /*07f8*/ 	.word	0x00000080
        /*07fc*/ 	.short	0x010a
        /*07fe*/ 	.byte	0xff
	.zero		1


	//   ....[108]....
        /*0800*/ 	.word	0x00009c90
        /*0804*/ 	.word	0x00000000
        /*0808*/ 	.word	0x00000078
        /*080c*/ 	.short	0x010a
        /*080e*/ 	.byte	0xff
	.zero		1


	//   ....[109]....
        /*0810*/ 	.word	0x00009cf0
        /*0814*/ 	.word	0x00000000
        /*0818*/ 	.word	0x00000050
        /*081c*/ 	.short	0x010a
        /*081e*/ 	.byte	0xff
	.zero		1


	//   ....[110]....
        /*0820*/ 	.word	0x00009d50
        /*0824*/ 	.word	0x00000000
        /*0828*/ 	.word	0x00000058
        /*082c*/ 	.short	0x010a
        /*082e*/ 	.byte	0xff
	.zero		1


	//   ....[111]....
        /*0830*/ 	.word	0x00009db0
        /*0834*/ 	.word	0x00000000
        /*0838*/ 	.word	0x00000060
        /*083c*/ 	.short	0x010a
        /*083e*/ 	.byte	0xff
	.zero		1


	//   ....[112]....
        /*0840*/ 	.word	0x00009e10
        /*0844*/ 	.word	0x00000000
        /*0848*/ 	.word	0x00000068
        /*084c*/ 	.short	0x010a
        /*084e*/ 	.byte	0xff
	.zero		1


	//   ....[113]....
        /*0850*/ 	.word	0x00009e70
        /*0854*/ 	.word	0x00000000
        /*0858*/ 	.word	0x00000050
        /*085c*/ 	.short	0x010a
        /*085e*/ 	.byte	0xff
	.zero		1


	//   ....[114]....
        /*0860*/ 	.word	0x00009ed0
        /*0864*/ 	.word	0x00000000
        /*0868*/ 	.word	0x00000058
        /*086c*/ 	.short	0x010a
        /*086e*/ 	.byte	0xff
	.zero		1


	//   ....[115]....
        /*0870*/ 	.word	0x00009f30
        /*0874*/ 	.word	0x00000000
        /*0878*/ 	.word	0x00000060
        /*087c*/ 	.short	0x010a
        /*087e*/ 	.byte	0xff
	.zero		1


	//   ....[116]....
        /*0880*/ 	.word	0x00009f80
        /*0884*/ 	.word	0x00000000
        /*0888*/ 	.word	0x00000080
        /*088c*/ 	.short	0x010a
        /*088e*/ 	.byte	0xff
	.zero		1


	//   ....[117]....
        /*0890*/ 	.word	0x00009fe0
        /*0894*/ 	.word	0x00000000
        /*0898*/ 	.word	0x00000030
        /*089c*/ 	.short	0x010a
        /*089e*/ 	.byte	0xff
	.zero		1


	//   ....[118]....
        /*08a0*/ 	.word	0x0000a030
        /*08a4*/ 	.word	0x00000072
        /*08a8*/ 	.word	0x000000a0
        /*08ac*/ 	.short	0x010a
        /*08ae*/ 	.byte	0xff
	.zero		1


	//   ....[119]....
        /*08b0*/ 	.word	0x0000a080
        /*08b4*/ 	.word	0x00000003
        /*08b8*/ 	.word	0x00000030
        /*08bc*/ 	.short	0x010a
        /*08be*/ 	.byte	0xff
	.zero		1


	//   ....[120]....
        /*08c0*/ 	.word	0x0000a0d0
        /*08c4*/ 	.word	0x00000003
        /*08c8*/ 	.word	0x00000030
        /*08cc*/ 	.short	0x010a
        /*08ce*/ 	.byte	0xff
	.zero		1


	//   ....[121]....
        /*08d0*/ 	.word	0x0000a120
        /*08d4*/ 	.word	0x00000076
        /*08d8*/ 	.word	0x00000030
        /*08dc*/ 	.short	0x010a
        /*08de*/ 	.byte	0xff
	.zero		1


	//----- nvinfo : EIATTR_NUM_MBARRIERS
	.align		4
.L_47:
        /*08e0*/ 	.byte	0x03, 0x38
        /*08e2*/ 	.short	0x001c


	//----- nvinfo : EIATTR_EXIT_INSTR_OFFSETS
	.align		4
        /*08e4*/ 	.byte	0x04, 0x1c
        /*08e6*/ 	.short	(.L_49 - .L_48)


	//   ....[0]....
.L_48:
        /*08e8*/ 	.word	0x00002390


	//   ....[1]....
        /*08ec*/ 	.word	0x00002880


	//   ....[2]....
        /*08f0*/ 	.word	0x000028e0


	//   ....[3]....
        /*08f4*/ 	.word	0x000037e0


	//   ....[4]....
        /*08f8*/ 	.word	0x00004d20


	//   ....[5]....
        /*08fc*/ 	.word	0x00004d60


	//   ....[6]....
        /*0900*/ 	.word	0x00009620


	//   ....[7]....
        /*0904*/ 	.word	0x00009690


	//   ....[8]....
        /*0908*/ 	.word	0x000096c0


	//   ....[9]....
        /*090c*/ 	.word	0x00009730


	//----- nvinfo : EIATTR_MAX_THREADS
	.align		4
.L_49:
        /*0910*/ 	.byte	0x04, 0x05
        /*0912*/ 	.short	(.L_51 - .L_50)
.L_50:
        /*0914*/ 	.word	0x00000100
        /*0918*/ 	.word	0x00000001
        /*091c*/ 	.word	0x00000001


	//----- nvinfo : EIATTR_CRS_STACK_SIZE
	.align		4
.L_51:
        /*0920*/ 	.byte	0x04, 0x1e
        /*0922*/ 	.short	(.L_53 - .L_52)
.L_52:
        /*0924*/ 	.word	0x00000000


	//----- nvinfo : EIATTR_CBANK_PARAM_SIZE
	.align		4
.L_53:
        /*0928*/ 	.byte	0x03, 0x19
        /*092a*/ 	.short	0x0a00


	//----- nvinfo : EIATTR_PARAM_CBANK
	.align		4
        /*092c*/ 	.byte	0x04, 0x0a
        /*092e*/ 	.short	(.L_55 - .L_54)
	.align		4
.L_54:
        /*0930*/ 	.word	index@(.nv.constant0._ZN7cutlass13device_kernelINS_4gemm6kernel13GemmUniversalIN4cute5tupleIJiiiiEEENS1_10collective13CollectiveMmaINS1_41MainloopSm100TmaUmmaWarpSpecializedSparseILi3ELi2ELi2ENS5_IJNS4_1CILi1EEENSA_ILi2EEESB_EEEEENS5_IJNSA_ILi128EEESF_SF_EEENS_10bfloat16_tENS5_IJNS4_6LayoutINS5_IJiNS5_IJSC_iEEEiEEENS5_IJlNS5_IJSB_SC_EEElEEEEENSI_INS5_IJNS5_IJNS5_IJNSA_ILi8EEESC_SO_EEEiEEENS5_IJNS5_IJNSA_ILi16EEESC_NSA_ILi4EEEEEEiEEEiEEENS5_IJNS5_IJNS5_IJSF_SR_NSA_ILi2048EEEEEENSA_ILi16384EEEEEENS5_IJNS5_IJSB_NSA_ILi1024EEENSA_ILi32EEEEEElEEElEEEEEEEESH_NS5_IJlSB_lEEENS4_8TiledMMAINS4_8MMA_AtomIJNS4_27SM100_MMA_F16BF16_SS_SPARSEISH_SH_fLi128ELi128ELNS4_4UMMA5MajorE0ELS1C_0ELNS1B_7ScaleInE0ELS1D_0EEEEEENSI_INS5_IJSB_SB_SB_EEENS5_IJNSA_ILi0EEES1H_S1H_EEEEENS5_IJNS4_10UnderscoreES1K_S1K_EEEEENS4_23SM90_TMA_LOAD_MULTICASTENS4_14ComposedLayoutINS4_7SwizzleILi3ELi4ELi3EEENS4_25smem_sparse_ptr_flag_bitsILi2ELi16EEENSI_INS5_IJNS5_IJSB_SO_EEENS5_IJSC_NSA_ILi64EEEEEEEEENS5_IJNS5_IJS1H_SF_EEESL_EEEEEEEvNS4_8identityENS4_13SM90_TMA_LOADENS1O_IS1Q_NS4_18smem_ptr_flag_bitsILi16EEENSI_INS5_IJSO_S1U_EEENS5_IJS1U_SB_EEEEEEEvS21_EENS_8epilogue10collective18CollectiveEpilogueINS2A_23Sm100TmaWarpSpecializedILi4ELi2ELi32ELb1ELb0EEEJSG_NS5_IJNSI_ISF_SB_EENSI_IS11_SB_EEEEEfNS5_IJSB_llEEEfS2I_NS2A_6fusion15FusionCallbacksIS2E_NS2J_17LinearCombinationIffffLNS_15FloatRoundStyleE2EEESG_S2H_JEEENS4_5SM1004TMEM4LOAD26SM100_TMEM_LOAD_32dp32b32xES22_NS1O_INS1P_ILi2ELi5ELi2EEENS23_ILi32EEENSI_INS5_IJS11_SS_EEENS5_IJSB_S11_EEEEEEENS4_39AutoVectorizingCopyWithAssumedAlignmentILi128EEENS4_14SM90_TMA_STOREES2Y_S30_S30_EEEvvEEEEvNT_6ParamsE)
        /*0934*/ 	.short	0x0380
        /*0936*/ 	.short	0x0a00


	//----- nvinfo : EIATTR_SW_WAR
	.align		4
.L_55:
        /*0938*/ 	.byte	0x04, 0x36
        /*093a*/ 	.short	(.L_57 - .L_56)
.L_56:
        /*093c*/ 	.word	0x00000008
.L_57:


//--------------------- .nv.callgraph             --------------------------
	.section	.nv.callgraph,"",@"SHT_CUDA_CALLGRAPH"
	.align	4
	.sectionentsize	8
	.align		4
        /*0000*/ 	.word	0x00000000
	.align		4
        /*0004*/ 	.word	0xffffffff
	.align		4
        /*0008*/ 	.word	index@(_ZN7cutlass13device_kernelINS_4gemm6kernel13GemmUniversalIN4cute5tupleIJiiiiEEENS1_10collective13CollectiveMmaINS1_41MainloopSm100TmaUmmaWarpSpecializedSparseILi3ELi2ELi2ENS5_IJNS4_1CILi1EEENSA_ILi2EEESB_EEEEENS5_IJNSA_ILi128EEESF_SF_EEENS_10bfloat16_tENS5_IJNS4_6LayoutINS5_IJiNS5_IJSC_iEEEiEEENS5_IJlNS5_IJSB_SC_EEElEEEEENSI_INS5_IJNS5_IJNS5_IJNSA_ILi8EEESC_SO_EEEiEEENS5_IJNS5_IJNSA_ILi16EEESC_NSA_ILi4EEEEEEiEEEiEEENS5_IJNS5_IJNS5_IJSF_SR_NSA_ILi2048EEEEEENSA_ILi16384EEEEEENS5_IJNS5_IJSB_NSA_ILi1024EEENSA_ILi32EEEEEElEEElEEEEEEEESH_NS5_IJlSB_lEEENS4_8TiledMMAINS4_8MMA_AtomIJNS4_27SM100_MMA_F16BF16_SS_SPARSEISH_SH_fLi128ELi128ELNS4_4UMMA5MajorE0ELS1C_0ELNS1B_7ScaleInE0ELS1D_0EEEEEENSI_INS5_IJSB_SB_SB_EEENS5_IJNSA_ILi0EEES1H_S1H_EEEEENS5_IJNS4_10UnderscoreES1K_S1K_EEEEENS4_23SM90_TMA_LOAD_MULTICASTENS4_14ComposedLayoutINS4_7SwizzleILi3ELi4ELi3EEENS4_25smem_sparse_ptr_flag_bitsILi2ELi16EEENSI_INS5_IJNS5_IJSB_SO_EEENS5_IJSC_NSA_ILi64EEEEEEEEENS5_IJNS5_IJS1H_SF_EEESL_EEEEEEEvNS4_8identityENS4_13SM90_TMA_LOADENS1O_IS1Q_NS4_18smem_ptr_flag_bitsILi16EEENSI_INS5_IJSO_S1U_EEENS5_IJS1U_SB_EEEEEEEvS21_EENS_8epilogue10collective18CollectiveEpilogueINS2A_23Sm100TmaWarpSpecializedILi4ELi2ELi32ELb1ELb0EEEJSG_NS5_IJNSI_ISF_SB_EENSI_IS11_SB_EEEEEfNS5_IJSB_llEEEfS2I_NS2A_6fusion15FusionCallbacksIS2E_NS2J_17LinearCombinationIffffLNS_15FloatRoundStyleE2EEESG_S2H_JEEENS4_5SM1004TMEM4LOAD26SM100_TMEM_LOAD_32dp32b32xES22_NS1O_INS1P_ILi2ELi5ELi2EEENS23_ILi32EEENSI_INS5_IJS11_SS_EEENS5_IJSB_S11_EEEEEEENS4_39AutoVectorizingCopyWithAssumedAlignmentILi128EEENS4_14SM90_TMA_STOREES2Y_S30_S30_EEEvvEEEEvNT_6ParamsE)
	.align		4
        /*000c*/ 	.word	index@(__assertfail)
	.align		4
        /*0010*/ 	.word	0x00000000
	.align		4
        /*0014*/ 	.word	0xfffffffe
	.align		4
        /*0018*/ 	.word	0x00000000
	.align		4
        /*001c*/ 	.word	0xfffffffd
	.align		4
        /*0020*/ 	.word	0x00000000
	.align		4
        /*0024*/ 	.word	0xfffffffc


//--------------------- .nv.constant4             --------------------------
	.section	.nv.constant4,"a",@progbits
	.align	8
	.align		8
.nv.constant4:
        /*0000*/ 	.dword	__assertfail
	.align		8
        /*0008*/ 	.dword	__unnamed_1
	.align		8
        /*0010*/ 	.dword	__unnamed_2
	.align		8
        /*0018*/ 	.dword	_ZN39_INTERNAL_631e9c31_4_k_cu_3a5e59bc_29634cuda3std3__45__cpo5beginE
	.align		8
        /*0020*/ 	.dword	_ZN39_INTERNAL_631e9c31_4_k_cu_3a5e59bc_29634cuda3std3__45__cpo3endE
	.align		8
        /*0028*/ 	.dword	_ZN39_INTERNAL_631e9c31_4_k_cu_3a5e59bc_29634cuda3std3__45__cpo6cbeginE
	.align		8
        /*0030*/ 	.dword	_ZN39_INTERNAL_631e9c31_4_k_cu_3a5e59bc_29634cuda3std3__45__cpo4cendE
	.align		8
        /*0038*/ 	.dword	_ZN39_INTERNAL_631e9c31_4_k_cu_3a5e59bc_29634cuda3std3__441_GLOBAL__N__631e9c31_4_k_cu_3a5e59bc_29636ignoreE
	.align		8
        /*0040*/ 	.dword	_ZN39_INTERNAL_631e9c31_4_k_cu_3a5e59bc_29634cuda3std3__419piecewise_constructE
	.align		8
        /*0048*/ 	.dword	_ZN39_INTERNAL_631e9c31_4_k_cu_3a5e59bc_29634cuda3std3__48in_placeE
	.align		8
        /*0050*/ 	.dword	_ZN39_INTERNAL_631e9c31_4_k_cu_3a5e59bc_29634cuda3std6ranges3__45__cpo4swapE
	.align		8
        /*0058*/ 	.dword	_ZN39_INTERNAL_631e9c31_4_k_cu_3a5e59bc_29634cuda3std6ranges3__45__cpo9iter_moveE
	.align		8
        /*0060*/ 	.dword	_ZN39_INTERNAL_631e9c31_4_k_cu_3a5e59bc_29634cute7productE
	.align		8
        /*0068*/ 	.dword	_ZN39_INTERNAL_631e9c31_4_k_cu_3a5e59bc_29634cute1_E
	.align		8
        /*0070*/ 	.dword	$str$25
	.align		8
        /*0078*/ 	.dword	$str$26
	.align		8
        /*0080*/ 	.dword	$str$27
	.align		8
        /*0088*/ 	.dword	$str$28


//--------------------- .text._ZN7cutlass13device_kernelINS_4gemm6kernel13GemmUniversalIN4cute5tupleIJiiiiEEENS1_10collective13CollectiveMmaINS1_41MainloopSm100TmaUmmaWarpSpecializedSparseILi3ELi2ELi2ENS5_IJNS4_1CILi1EEENSA_ILi2EEESB_EEEEENS5_IJNSA_ILi128EEESF_SF_EEENS_10bfloat16_tENS5_IJNS4_6LayoutINS5_IJiNS5_IJSC_iEEEiEEENS5_IJlNS5_IJSB_SC_EEElEEEEENSI_INS5_IJNS5_IJNS5_IJNSA_ILi8EEESC_SO_EEEiEEENS5_IJNS5_IJNSA_ILi16EEESC_NSA_ILi4EEEEEEiEEEiEEENS5_IJNS5_IJNS5_IJSF_SR_NSA_ILi2048EEEEEENSA_ILi16384EEEEEENS5_IJNS5_IJSB_NSA_ILi1024EEENSA_ILi32EEEEEElEEElEEEEEEEESH_NS5_IJlSB_lEEENS4_8TiledMMAINS4_8MMA_AtomIJNS4_27SM100_MMA_F16BF16_SS_SPARSEISH_SH_fLi128ELi128ELNS4_4UMMA5MajorE0ELS1C_0ELNS1B_7ScaleInE0ELS1D_0EEEEEENSI_INS5_IJSB_SB_SB_EEENS5_IJNSA_ILi0EEES1H_S1H_EEEEENS5_IJNS4_10UnderscoreES1K_S1K_EEEEENS4_23SM90_TMA_LOAD_MULTICASTENS4_14ComposedLayoutINS4_7SwizzleILi3ELi4ELi3EEENS4_25smem_sparse_ptr_flag_bitsILi2ELi16EEENSI_INS5_IJNS5_IJSB_SO_EEENS5_IJSC_NSA_ILi64EEEEEEEEENS5_IJNS5_IJS1H_SF_EEESL_EEEEEEEvNS4_8identityENS4_13SM90_TMA_LOADENS1O_IS1Q_NS4_18smem_ptr_flag_bitsILi16EEENSI_INS5_IJSO_S1U_EEENS5_IJS1U_SB_EEEEEEEvS21_EENS_8epilogue10collective18CollectiveEpilogueINS2A_23Sm100TmaWarpSpecializedILi4ELi2ELi32ELb1ELb0EEEJSG_NS5_IJNSI_ISF_SB_EENSI_IS11_SB_EEEEEfNS5_IJSB_llEEEfS2I_NS2A_6fusion15FusionCallbacksIS2E_NS2J_17LinearCombinationIffffLNS_15FloatRoundStyleE2EEESG_S2H_JEEENS4_5SM1004TMEM4LOAD26SM100_TMEM_LOAD_32dp32b32xES22_NS1O_INS1P_ILi2ELi5ELi2EEENS23_ILi32EEENSI_INS5_IJS11_SS_EEENS5_IJSB_S11_EEEEEEENS4_39AutoVectorizingCopyWithAssumedAlignmentILi128EEENS4_14SM90_TMA_STOREES2Y_S30_S30_EEEvvEEEEvNT_6ParamsE --------------------------
	.section	.text._ZN7cutlass13device_kernelINS_4gemm6kernel13GemmUniversalIN4cute5tupleIJiiiiEEENS1_10collective13CollectiveMmaINS1_41MainloopSm100TmaUmmaWarpSpecializedSparseILi3ELi2ELi2ENS5_IJNS4_1CILi1EEENSA_ILi2EEESB_EEEEENS5_IJNSA_ILi128EEESF_SF_EEENS_10bfloat16_tENS5_IJNS4_6LayoutINS5_IJiNS5_IJSC_iEEEiEEENS5_IJlNS5_IJSB_SC_EEElEEEEENSI_INS5_IJNS5_IJNS5_IJNSA_ILi8EEESC_SO_EEEiEEENS5_IJNS5_IJNSA_ILi16EEESC_NSA_ILi4EEEEEEiEEEiEEENS5_IJNS5_IJNS5_IJSF_SR_NSA_ILi2048EEEEEENSA_ILi16384EEEEEENS5_IJNS5_IJSB_NSA_ILi1024EEENSA_ILi32EEEEEElEEElEEEEEEEESH_NS5_IJlSB_lEEENS4_8TiledMMAINS4_8MMA_AtomIJNS4_27SM100_MMA_F16BF16_SS_SPARSEISH_SH_fLi128ELi128ELNS4_4UMMA5MajorE0ELS1C_0ELNS1B_7ScaleInE0ELS1D_0EEEEEENSI_INS5_IJSB_SB_SB_EEENS5_IJNSA_ILi0EEES1H_S1H_EEEEENS5_IJNS4_10UnderscoreES1K_S1K_EEEEENS4_23SM90_TMA_LOAD_MULTICASTENS4_14ComposedLayoutINS4_7SwizzleILi3ELi4ELi3EEENS4_25smem_sparse_ptr_flag_bitsILi2ELi16EEENSI_INS5_IJNS5_IJSB_SO_EEENS5_IJSC_NSA_ILi64EEEEEEEEENS5_IJNS5_IJS1H_SF_EEESL_EEEEEEEvNS4_8identityENS4_13SM90_TMA_LOADENS1O_IS1Q_NS4_18smem_ptr_flag_bitsILi16EEENSI_INS5_IJSO_S1U_EEENS5_IJS1U_SB_EEEEEEEvS21_EENS_8epilogue10collective18CollectiveEpilogueINS2A_23Sm100TmaWarpSpecializedILi4ELi2ELi32ELb1ELb0EEEJSG_NS5_IJNSI_ISF_SB_EENSI_IS11_SB_EEEEEfNS5_IJSB_llEEEfS2I_NS2A_6fusion15FusionCallbacksIS2E_NS2J_17LinearCombinationIffffLNS_15FloatRoundStyleE2EEESG_S2H_JEEENS4_5SM1004TMEM4LOAD26SM100_TMEM_LOAD_32dp32b32xES22_NS1O_INS1P_ILi2ELi5ELi2EEENS23_ILi32EEENSI_INS5_IJS11_SS_EEENS5_IJSB_S11_EEEEEEENS4_39AutoVectorizingCopyWithAssumedAlignmentILi128EEENS4_14SM90_TMA_STOREES2Y_S30_S30_EEEvvEEEEvNT_6ParamsE,"ax",@progbits
	.align	128
.text._ZN7cutlass13device_kernelINS_4gemm6kernel13GemmUniversalIN4cute5tupleIJiiiiEEENS1_10collective13CollectiveMmaINS1_41MainloopSm100TmaUmmaWarpSpecializedSparseILi3ELi2ELi2ENS5_IJNS4_1CILi1EEENSA_ILi2EEESB_EEEEENS5_IJNSA_ILi128EEESF_SF_EEENS_10bfloat16_tENS5_IJNS4_6LayoutINS5_IJiNS5_IJSC_iEEEiEEENS5_IJlNS5_IJSB_SC_EEElEEEEENSI_INS5_IJNS5_IJNS5_IJNSA_ILi8EEESC_SO_EEEiEEENS5_IJNS5_IJNSA_ILi16EEESC_NSA_ILi4EEEEEEiEEEiEEENS5_IJNS5_IJNS5_IJSF_SR_NSA_ILi2048EEEEEENSA_ILi16384EEEEEENS5_IJNS5_IJSB_NSA_ILi1024EEENSA_ILi32EEEEEElEEElEEEEEEEESH_NS5_IJlSB_lEEENS4_8TiledMMAINS4_8MMA_AtomIJNS4_27SM100_MMA_F16BF16_SS_SPARSEISH_SH_fLi128ELi128ELNS4_4UMMA5MajorE0ELS1C_0ELNS1B_7ScaleInE0ELS1D_0EEEEEENSI_INS5_IJSB_SB_SB_EEENS5_IJNSA_ILi0EEES1H_S1H_EEEEENS5_IJNS4_10UnderscoreES1K_S1K_EEEEENS4_23SM90_TMA_LOAD_MULTICASTENS4_14ComposedLayoutINS4_7SwizzleILi3ELi4ELi3EEENS4_25smem_sparse_ptr_flag_bitsILi2ELi16EEENSI_INS5_IJNS5_IJSB_SO_EEENS5_IJSC_NSA_ILi64EEEEEEEEENS5_IJNS5_IJS1H_SF_EEESL_EEEEEEEvNS4_8identityENS4_13SM90_TMA_LOADENS1O_IS1Q_NS4_18smem_ptr_flag_bitsILi16EEENSI_INS5_IJSO_S1U_EEENS5_IJS1U_SB_EEEEEEEvS21_EENS_8epilogue10collective18CollectiveEpilogueINS2A_23Sm100TmaWarpSpecializedILi4ELi2ELi32ELb1ELb0EEEJSG_NS5_IJNSI_ISF_SB_EENSI_IS11_SB_EEEEEfNS5_IJSB_llEEEfS2I_NS2A_6fusion15FusionCallbacksIS2E_NS2J_17LinearCombinationIffffLNS_15FloatRoundStyleE2EEESG_S2H_JEEENS4_5SM1004TMEM4LOAD26SM100_TMEM_LOAD_32dp32b32xES22_NS1O_INS1P_ILi2ELi5ELi2EEENS23_ILi32EEENSI_INS5_IJS11_SS_EEENS5_IJSB_S11_EEEEEEENS4_39AutoVectorizingCopyWithAssumedAlignmentILi128EEENS4_14SM90_TMA_STOREES2Y_S30_S30_EEEvvEEEEvNT_6ParamsE:
        .type           _ZN7cutlass13device_kernelINS_4gemm6kernel13GemmUniversalIN4cute5tupleIJiiiiEEENS1_10collective13CollectiveMmaINS1_41MainloopSm100TmaUmmaWarpSpecializedSparseILi3ELi2ELi2ENS5_IJNS4_1CILi1EEENSA_ILi2EEESB_EEEEENS5_IJNSA_ILi128EEESF_SF_EEENS_10bfloat16_tENS5_IJNS4_6LayoutINS5_IJiNS5_IJSC_iEEEiEEENS5_IJlNS5_IJSB_SC_EEElEEEEENSI_INS5_IJNS5_IJNS5_IJNSA_ILi8EEESC_SO_EEEiEEENS5_IJNS5_IJNSA_ILi16EEESC_NSA_ILi4EEEEEEiEEEiEEENS5_IJNS5_IJNS5_IJSF_SR_NSA_ILi2048EEEEEENSA_ILi16384EEEEEENS5_IJNS5_IJSB_NSA_ILi1024EEENSA_ILi32EEEEEElEEElEEEEEEEESH_NS5_IJlSB_lEEENS4_8TiledMMAINS4_8MMA_AtomIJNS4_27SM100_MMA_F16BF16_SS_SPARSEISH_SH_fLi128ELi128ELNS4_4UMMA5MajorE0ELS1C_0ELNS1B_7ScaleInE0ELS1D_0EEEEEENSI_INS5_IJSB_SB_SB_EEENS5_IJNSA_ILi0EEES1H_S1H_EEEEENS5_IJNS4_10UnderscoreES1K_S1K_EEEEENS4_23SM90_TMA_LOAD_MULTICASTENS4_14ComposedLayoutINS4_7SwizzleILi3ELi4ELi3EEENS4_25smem_sparse_ptr_flag_bitsILi2ELi16EEENSI_INS5_IJNS5_IJSB_SO_EEENS5_IJSC_NSA_ILi64EEEEEEEEENS5_IJNS5_IJS1H_SF_EEESL_EEEEEEEvNS4_8identityENS4_13SM90_TMA_LOADENS1O_IS1Q_NS4_18smem_ptr_flag_bitsILi16EEENSI_INS5_IJSO_S1U_EEENS5_IJS1U_SB_EEEEEEEvS21_EENS_8epilogue10collective18CollectiveEpilogueINS2A_23Sm100TmaWarpSpecializedILi4ELi2ELi32ELb1ELb0EEEJSG_NS5_IJNSI_ISF_SB_EENSI_IS11_SB_EEEEEfNS5_IJSB_llEEEfS2I_NS2A_6fusion15FusionCallbacksIS2E_NS2J_17LinearCombinationIffffLNS_15FloatRoundStyleE2EEESG_S2H_JEEENS4_5SM1004TMEM4LOAD26SM100_TMEM_LOAD_32dp32b32xES22_NS1O_INS1P_ILi2ELi5ELi2EEENS23_ILi32EEENSI_INS5_IJS11_SS_EEENS5_IJSB_S11_EEEEEEENS4_39AutoVectorizingCopyWithAssumedAlignmentILi128EEENS4_14SM90_TMA_STOREES2Y_S30_S30_EEEvvEEEEvNT_6ParamsE,@function
        .size           _ZN7cutlass13device_kernelINS_4gemm6kernel13GemmUniversalIN4cute5tupleIJiiiiEEENS1_10collective13CollectiveMmaINS1_41MainloopSm100TmaUmmaWarpSpecializedSparseILi3ELi2ELi2ENS5_IJNS4_1CILi1EEENSA_ILi2EEESB_EEEEENS5_IJNSA_ILi128EEESF_SF_EEENS_10bfloat16_tENS5_IJNS4_6LayoutINS5_IJiNS5_IJSC_iEEEiEEENS5_IJlNS5_IJSB_SC_EEElEEEEENSI_INS5_IJNS5_IJNS5_IJNSA_ILi8EEESC_SO_EEEiEEENS5_IJNS5_IJNSA_ILi16EEESC_NSA_ILi4EEEEEEiEEEiEEENS5_IJNS5_IJNS5_IJSF_SR_NSA_ILi2048EEEEEENSA_ILi16384EEEEEENS5_IJNS5_IJSB_NSA_ILi1024EEENSA_ILi32EEEEEElEEElEEEEEEEESH_NS5_IJlSB_lEEENS4_8TiledMMAINS4_8MMA_AtomIJNS4_27SM100_MMA_F16BF16_SS_SPARSEISH_SH_fLi128ELi128ELNS4_4UMMA5MajorE0ELS1C_0ELNS1B_7ScaleInE0ELS1D_0EEEEEENSI_INS5_IJSB_SB_SB_EEENS5_IJNSA_ILi0EEES1H_S1H_EEEEENS5_IJNS4_10UnderscoreES1K_S1K_EEEEENS4_23SM90_TMA_LOAD_MULTICASTENS4_14ComposedLayoutINS4_7SwizzleILi3ELi4ELi3EEENS4_25smem_sparse_ptr_flag_bitsILi2ELi16EEENSI_INS5_IJNS5_IJSB_SO_EEENS5_IJSC_NSA_ILi64EEEEEEEEENS5_IJNS5_IJS1H_SF_EEESL_EEEEEEEvNS4_8identityENS4_13SM90_TMA_LOADENS1O_IS1Q_NS4_18smem_ptr_flag_bitsILi16EEENSI_INS5_IJSO_S1U_EEENS5_IJS1U_SB_EEEEEEEvS21_EENS_8epilogue10collective18CollectiveEpilogueINS2A_23Sm100TmaWarpSpecializedILi4ELi2ELi32ELb1ELb0EEEJSG_NS5_IJNSI_ISF_SB_EENSI_IS11_SB_EEEEEfNS5_IJSB_llEEEfS2I_NS2A_6fusion15FusionCallbacksIS2E_NS2J_17LinearCombinationIffffLNS_15FloatRoundStyleE2EEESG_S2H_JEEENS4_5SM1004TMEM4LOAD26SM100_TMEM_LOAD_32dp32b32xES22_NS1O_INS1P_ILi2ELi5ELi2EEENS23_ILi32EEENSI_INS5_IJS11_SS_EEENS5_IJSB_S11_EEEEEEENS4_39AutoVectorizingCopyWithAssumedAlignmentILi128EEENS4_14SM90_TMA_STOREES2Y_S30_S30_EEEvvEEEEvNT_6ParamsE,(.L_x_163 - _ZN7cutlass13device_kernelINS_4gemm6kernel13GemmUniversalIN4cute5tupleIJiiiiEEENS1_10collective13CollectiveMmaINS1_41MainloopSm100TmaUmmaWarpSpecializedSparseILi3ELi2ELi2ENS5_IJNS4_1CILi1EEENSA_ILi2EEESB_EEEEENS5_IJNSA_ILi128EEESF_SF_EEENS_10bfloat16_tENS5_IJNS4_6LayoutINS5_IJiNS5_IJSC_iEEEiEEENS5_IJlNS5_IJSB_SC_EEElEEEEENSI_INS5_IJNS5_IJNS5_IJNSA_ILi8EEESC_SO_EEEiEEENS5_IJNS5_IJNSA_ILi16EEESC_NSA_ILi4EEEEEEiEEEiEEENS5_IJNS5_IJNS5_IJSF_SR_NSA_ILi2048EEEEEENSA_ILi16384EEEEEENS5_IJNS5_IJSB_NSA_ILi1024EEENSA_ILi32EEEEEElEEElEEEEEEEESH_NS5_IJlSB_lEEENS4_8TiledMMAINS4_8MMA_AtomIJNS4_27SM100_MMA_F16BF16_SS_SPARSEISH_SH_fLi128ELi128ELNS4_4UMMA5MajorE0ELS1C_0ELNS1B_7ScaleInE0ELS1D_0EEEEEENSI_INS5_IJSB_SB_SB_EEENS5_IJNSA_ILi0EEES1H_S1H_EEEEENS5_IJNS4_10UnderscoreES1K_S1K_EEEEENS4_23SM90_TMA_LOAD_MULTICASTENS4_14ComposedLayoutINS4_7SwizzleILi3ELi4ELi3EEENS4_25smem_sparse_ptr_flag_bitsILi2ELi16EEENSI_INS5_IJNS5_IJSB_SO_EEENS5_IJSC_NSA_ILi64EEEEEEEEENS5_IJNS5_IJS1H_SF_EEESL_EEEEEEEvNS4_8identityENS4_13SM90_TMA_LOADENS1O_IS1Q_NS4_18smem_ptr_flag_bitsILi16EEENSI_INS5_IJSO_S1U_EEENS5_IJS1U_SB_EEEEEEEvS21_EENS_8epilogue10collective18CollectiveEpilogueINS2A_23Sm100TmaWarpSpecializedILi4ELi2ELi32ELb1ELb0EEEJSG_NS5_IJNSI_ISF_SB_EENSI_IS11_SB_EEEEEfNS5_IJSB_llEEEfS2I_NS2A_6fusion15FusionCallbacksIS2E_NS2J_17LinearCombinationIffffLNS_15FloatRoundStyleE2EEESG_S2H_JEEENS4_5SM1004TMEM4LOAD26SM100_TMEM_LOAD_32dp32b32xES22_NS1O_INS1P_ILi2ELi5ELi2EEENS23_ILi32EEENSI_INS5_IJS11_SS_EEENS5_IJSB_S11_EEEEEEENS4_39AutoVectorizingCopyWithAssumedAlignmentILi128EEENS4_14SM90_TMA_STOREES2Y_S30_S30_EEEvvEEEEvNT_6ParamsE)
        .other          _ZN7cutlass13device_kernelINS_4gemm6kernel13GemmUniversalIN4cute5tupleIJiiiiEEENS1_10collective13CollectiveMmaINS1_41MainloopSm100TmaUmmaWarpSpecializedSparseILi3ELi2ELi2ENS5_IJNS4_1CILi1EEENSA_ILi2EEESB_EEEEENS5_IJNSA_ILi128EEESF_SF_EEENS_10bfloat16_tENS5_IJNS4_6LayoutINS5_IJiNS5_IJSC_iEEEiEEENS5_IJlNS5_IJSB_SC_EEElEEEEENSI_INS5_IJNS5_IJNS5_IJNSA_ILi8EEESC_SO_EEEiEEENS5_IJNS5_IJNSA_ILi16EEESC_NSA_ILi4EEEEEEiEEEiEEENS5_IJNS5_IJNS5_IJSF_SR_NSA_ILi2048EEEEEENSA_ILi16384EEEEEENS5_IJNS5_IJSB_NSA_ILi1024EEENSA_ILi32EEEEEElEEElEEEEEEEESH_NS5_IJlSB_lEEENS4_8TiledMMAINS4_8MMA_AtomIJNS4_27SM100_MMA_F16BF16_SS_SPARSEISH_SH_fLi128ELi128ELNS4_4UMMA5MajorE0ELS1C_0ELNS1B_7ScaleInE0ELS1D_0EEEEEENSI_INS5_IJSB_SB_SB_EEENS5_IJNSA_ILi0EEES1H_S1H_EEEEENS5_IJNS4_10UnderscoreES1K_S1K_EEEEENS4_23SM90_TMA_LOAD_MULTICASTENS4_14ComposedLayoutINS4_7SwizzleILi3ELi4ELi3EEENS4_25smem_sparse_ptr_flag_bitsILi2ELi16EEENSI_INS5_IJNS5_IJSB_SO_EEENS5_IJSC_NSA_ILi64EEEEEEEEENS5_IJNS5_IJS1H_SF_EEESL_EEEEEEEvNS4_8identityENS4_13SM90_TMA_LOADENS1O_IS1Q_NS4_18smem_ptr_flag_bitsILi16EEENSI_INS5_IJSO_S1U_EEENS5_IJS1U_SB_EEEEEEEvS21_EENS_8epilogue10collective18CollectiveEpilogueINS2A_23Sm100TmaWarpSpecializedILi4ELi2ELi32ELb1ELb0EEEJSG_NS5_IJNSI_ISF_SB_EENSI_IS11_SB_EEEEEfNS5_IJSB_llEEEfS2I_NS2A_6fusion15FusionCallbacksIS2E_NS2J_17LinearCombinationIffffLNS_15FloatRoundStyleE2EEESG_S2H_JEEENS4_5SM1004TMEM4LOAD26SM100_TMEM_LOAD_32dp32b32xES22_NS1O_INS1P_ILi2ELi5ELi2EEENS23_ILi32EEENSI_INS5_IJS11_SS_EEENS5_IJSB_S11_EEEEEEENS4_39AutoVectorizingCopyWithAssumedAlignmentILi128EEENS4_14SM90_TMA_STOREES2Y_S30_S30_EEEvvEEEEvNT_6ParamsE,@"STO_CUDA_ENTRY STV_DEFAULT"
_ZN7cutlass13device_kernelINS_4gemm6kernel13GemmUniversalIN4cute5tupleIJiiiiEEENS1_10collective13CollectiveMmaINS1_41MainloopSm100TmaUmmaWarpSpecializedSparseILi3ELi2ELi2ENS5_IJNS4_1CILi1EEENSA_ILi2EEESB_EEEEENS5_IJNSA_ILi128EEESF_SF_EEENS_10bfloat16_tENS5_IJNS4_6LayoutINS5_IJiNS5_IJSC_iEEEiEEENS5_IJlNS5_IJSB_SC_EEElEEEEENSI_INS5_IJNS5_IJNS5_IJNSA_ILi8EEESC_SO_EEEiEEENS5_IJNS5_IJNSA_ILi16EEESC_NSA_ILi4EEEEEEiEEEiEEENS5_IJNS5_IJNS5_IJSF_SR_NSA_ILi2048EEEEEENSA_ILi16384EEEEEENS5_IJNS5_IJSB_NSA_ILi1024EEENSA_ILi32EEEEEElEEElEEEEEEEESH_NS5_IJlSB_lEEENS4_8TiledMMAINS4_8MMA_AtomIJNS4_27SM100_MMA_F16BF16_SS_SPARSEISH_SH_fLi128ELi128ELNS4_4UMMA5MajorE0ELS1C_0ELNS1B_7ScaleInE0ELS1D_0EEEEEENSI_INS5_IJSB_SB_SB_EEENS5_IJNSA_ILi0EEES1H_S1H_EEEEENS5_IJNS4_10UnderscoreES1K_S1K_EEEEENS4_23SM90_TMA_LOAD_MULTICASTENS4_14ComposedLayoutINS4_7SwizzleILi3ELi4ELi3EEENS4_25smem_sparse_ptr_flag_bitsILi2ELi16EEENSI_INS5_IJNS5_IJSB_SO_EEENS5_IJSC_NSA_ILi64EEEEEEEEENS5_IJNS5_IJS1H_SF_EEESL_EEEEEEEvNS4_8identityENS4_13SM90_TMA_LOADENS1O_IS1Q_NS4_18smem_ptr_flag_bitsILi16EEENSI_INS5_IJSO_S1U_EEENS5_IJS1U_SB_EEEEEEEvS21_EENS_8epilogue10collective18CollectiveEpilogueINS2A_23Sm100TmaWarpSpecializedILi4ELi2ELi32ELb1ELb0EEEJSG_NS5_IJNSI_ISF_SB_EENSI_IS11_SB_EEEEEfNS5_IJSB_llEEEfS2I_NS2A_6fusion15FusionCallbacksIS2E_NS2J_17LinearCombinationIffffLNS_15FloatRoundStyleE2EEESG_S2H_JEEENS4_5SM1004TMEM4LOAD26SM100_TMEM_LOAD_32dp32b32xES22_NS1O_INS1P_ILi2ELi5ELi2EEENS23_ILi32EEENSI_INS5_IJS11_SS_EEENS5_IJSB_S11_EEEEEEENS4_39AutoVectorizingCopyWithAssumedAlignmentILi128EEENS4_14SM90_TMA_STOREES2Y_S30_S30_EEEvvEEEEvNT_6ParamsE:
[----:B------:R-:W1:Y:S01]  /*0000*/  LDC R1, c[0x0][0x37c] ;  /* 0x0000df00ff017b82 */ /* 0x000e620000000800 */
[----:B------:R-:W2:Y:S01]  /*0010*/  S2R R107, SR_TID.X ;  /* 0x00000000006b7919 */ /* 0x000ea20000002100 */
[----:B------:R-:W3:Y:S01]  /*0020*/  LDCU.64 UR6, c[0x0][0xa90] ;  /* 0x00015200ff0677ac */ /* 0x000ee20008000a00 */
[----:B------:R-:W-:Y:S01]  /*0030*/  PRMT R93, RZ, 0x7610, R93 ;  /* 0x00007610ff5d7816 */ /* 0x000fe2000000005d */
[----:B------:R-:W4:Y:S01]  /*0040*/  LDCU.64 UR38, c[0x0][0x358] ;  /* 0x00006b00ff2677ac */ /* 0x000f220008000a00 */
[----:B------:R-:W-:Y:S02]  /*0050*/  ELECT P4, URZ, PT ;  /* 0x0000000000ff782f */ /* 0x000fe40003880000 */
[----:B---3--:R-:W-:-:S04]  /*0060*/  ISETP.NE.U32.AND P0, PT, RZ, UR6, PT ;  /* 0x00000006ff007c0c */ /* 0x008fc8000bf05070 */
[----:B------:R-:W-:Y:S02]  /*0070*/  ISETP.NE.AND.EX P1, PT, RZ, UR7, PT, P0 ;  /* 0x00000007ff007c0c */ /* 0x000fe4000bf25300 */
[----:B--2---:R-:W-:-:S05]  /*0080*/  SHF.R.U32.HI R98, RZ, 0x5, R107 ;  /* 0x00000005ff627819 */ /* 0x004fca000001166b */
[----:B------:R-:W2:Y:S02]  /*0090*/  SHFL.IDX PT, R0, R98, RZ, 0x1f ;  /* 0x00001fff62007589 */ /* 0x000ea400000e0000 */
[----:B--2---:R-:W-:-:S04]  /*00a0*/  R2UR UR8, R0 ;  /* 0x00000000000872ca */ /* 0x004fc800000e0000 */
[----:B-1--4-:R-:W-:Y:S05]  /*00b0*/  @P1 BRA `(.L_x_0) ;  /* 0x00000000002c1947 */ /* 0x012fea0003800000 */
[----:B------:R-:W1:Y:S02]  /*00c0*/  LDCU.64 UR4, c[0x0][0xa88] ;  /* 0x00015100ff0477ac */ /* 0x000e640008000a00 */
[----:B-1----:R-:W-:-:S04]  /*00d0*/  UISETP.NE.U32.AND UP0, UPT, UR4, URZ, UPT ;  /* 0x000000ff0400728c */ /* 0x002fc8000bf05070 */
[----:B------:R-:W-:-:S09]  /*00e0*/  UISETP.NE.AND.EX UP0, UPT, UR5, URZ, UPT, UP0 ;  /* 0x000000ff0500728c */ /* 0x000fd2000bf05300 */
[----:B------:R-:W-:Y:S05]  /*00f0*/  BRA.U !UP0, `(.L_x_1) ;  /* 0x0000000108107547 */ /* 0x000fea000b800000 */
[----:B------:R-:W1:Y:S02]  /*0100*/  LDC.64 R2, c[0x0][0xa88] ;  /* 0x0002a200ff027b82 */ /* 0x000e640000000a00 */
[----:B-1----:R1:W5:Y:S01]  /*0110*/  LDG.E R49, desc[UR38][R2.64] ;  /* 0x0000002602317981 */ /* 0x002362000c1e1900 */
[----:B------:R-:W-:Y:S01]  /*0120*/  HFMA2 R93, -RZ, RZ, 0, 5.9604644775390625e-08 ;  /* 0x00000001ff5d7431 */ /* 0x000fe200000001ff */
[----:B------:R-:W-:Y:S05]  /*0130*/  BRA `(.L_x_0) ;  /* 0x00000000000c7947 */ /* 0x000fea0003800000 */
.L_x_1:
[----:B------:R-:W1:Y:S01]  /*0140*/  LDCU UR4, c[0x0][0xa80] ;  /* 0x00015000ff0477ac */ /* 0x000e620008000800 */
[----:B------:R-:W-:Y:S01]  /*0150*/  HFMA2 R93, -RZ, RZ, 0, 5.9604644775390625e-08 ;  /* 0x00000001ff5d7431 */ /* 0x000fe200000001ff */
[----:B-1----:R-:W-:-:S07]  /*0160*/  MOV R49, UR4 ;  /* 0x0000000400317c02 */ /* 0x002fce0008000f00 */
.L_x_0:
[----:B------:R-:W2:Y:S02]  /*0170*/  LDCU.64 UR4, c[0x0][0xab0] ;  /* 0x00015600ff0477ac */ /* 0x000ea40008000a00 */
[----:B--2---:R-:W-:-:S04]  /*0180*/  UISETP.NE.U32.AND UP0, UPT, UR4, URZ, UPT ;  /* 0x000000ff0400728c */ /* 0x004fc8000bf05070 */
[----:B------:R-:W-:-:S09]  /*0190*/  UISETP.NE.AND.EX UP0, UPT, UR5, URZ, UPT, UP0 ;  /* 0x000000ff0500728c */ /* 0x000fd2000bf05300 */
[----:B------:R-:W-:Y:S05]  /*01a0*/  BRA.U UP0, `(.L_x_2) ;  /* 0x0000000100247547 */ /* 0x000fea000b800000 */
[----:B------:R-:W2:Y:S02]  /*01b0*/  LDCU.64 UR4, c[0x0][0xaa8] ;  /* 0x00015500ff0477ac */ /* 0x000ea40008000a00 */
[----:B--2---:R-:W-:-:S04]  /*01c0*/  UISETP.NE.U32.AND UP0, UPT, UR4, URZ, UPT ;  /* 0x000000ff0400728c */ /* 0x004fc8000bf05070 */
[----:B------:R-:W-:-:S09]  /*01d0*/  UISETP.NE.AND.EX UP0, UPT, UR5, URZ, UPT, UP0 ;  /* 0x000000ff0500728c */ /* 0x000fd2000bf05300 */
[----:B------:R-:W-:Y:S05]  /*01e0*/  BRA.U !UP0, `(.L_x_3) ;  /* 0x00000001080c7547 */ /* 0x000fea000b800000 */
[----:B------:R-:W2:Y:S02]  /*01f0*/  LDC.64 R46, c[0x0][0xaa8] ;  /* 0x0002aa00ff2e7b82 */ /* 0x000ea40000000a00 */
[----:B--2---:R2:W5:Y:S01]  /*0200*/  LDG.E R46, desc[UR38][R46.64] ;  /* 0x000000262e2e7981 */ /* 0x004562000c1e1900 */
[----:B------:R-:W-:Y:S05]  /*0210*/  BRA `(.L_x_2) ;  /* 0x0000000000087947 */ /* 0x000fea0003800000 */
.L_x_3:
[----:B------:R-:W2:Y:S02]  /*0220*/  LDCU UR4, c[0x0][0xaa0] ;  /* 0x00015400ff0477ac */ /* 0x000ea40008000800 */
[----:B--2---:R-:W-:Y:S02]  /*0230*/  MOV R46, UR4 ;  /* 0x00000004002e7c02 */ /* 0x004fe40008000f00 */
.L_x_2:
[----:B------:R-:W-:Y:S01]  /*0240*/  IMAD.U32 R0, RZ, RZ, UR8 ;  /* 0x00000008ff007e24 */ /* 0x000fe2000f8e00ff */
[----:B------:R-:W-:Y:S04]  /*0250*/  BSSY.RECONVERGENT B0, `(.L_x_4) ;  /* 0x000000f000007945 */ /* 0x000fe80003800200 */
[C---:B------:R-:W-:Y:S02]  /*0260*/  ISETP.NE.OR P2, PT, R0.reuse, 0x1, !P4 ;  /* 0x000000010000780c */ /* 0x040fe40006745670 */
[----:B------:R-:W-:-:S11]  /*0270*/  ISETP.NE.OR P1, PT, R0, 0x3, !P4 ;  /* 0x000000030000780c */ /* 0x000fd60006725670 */
[----:B------:R-:W-:Y:S05]  /*0280*/  @P2 BRA `(.L_x_5) ;  /* 0x00000000002c2947 */ /* 0x000fea0003800000 */
[----:B------:R-:W3:Y:S02]  /*0290*/  LDCU.64 UR4, c[0x0][0x348] ;  /* 0x00006900ff0477ac */ /* 0x000ee40008000a00 */
[----:B---3--:R-:W-:Y:S02]  /*02a0*/  UIADD3 UR12, UP2, UPT, UR4, 0x80, URZ ;  /* 0x00000080040c7890 */ /* 0x008fe4000ff5e0ff */
[----:B------:R-:W-:Y:S02]  /*02b0*/  UIADD3 UR10, UP1, UPT, UR4, 0x280, URZ ;  /* 0x00000280040a7890 */ /* 0x000fe4000ff3e0ff */
[----:B------:R-:W-:Y:S02]  /*02c0*/  UIADD3 UR4, UP0, UPT, UR4, 0x180, URZ ;  /* 0x0000018004047890 */ /* 0x000fe4000ff1e0ff */
[----:B------:R-:W-:Y:S02]  /*02d0*/  UIADD3.X UR13, UPT, UPT, URZ, UR5, URZ, UP2, !UPT ;  /* 0x00000005ff0d7290 */ /* 0x000fe400097fe4ff */
[----:B------:R-:W-:-:S02]  /*02e0*/  UIADD3.X UR11, UPT, UPT, URZ, UR5, URZ, UP1, !UPT ;  /* 0x00000005ff0b7290 */ /* 0x000fc40008ffe4ff */
[----:B------:R-:W-:-:S05]  /*02f0*/  UIADD3.X UR5, UPT, UPT, URZ, UR5, URZ, UP0, !UPT ;  /* 0x00000005ff057290 */ /* 0x000fca00087fe4ff */
[----:B------:R3:W-:Y:S02]  /*0300*/  UTMACCTL.PF [UR12] ;  /* 0x000000000c0079b9 */ /* 0x0007e40008040000 */
[----:B------:R3:W-:Y:S02]  /*0310*/  UTMACCTL.PF [UR10] ;  /* 0x000000000a0079b9 */ /* 0x0007e40008040000 */
[----:B------:R3:W-:Y:S02]  /*0320*/  UTMACCTL.PF [UR4] ;  /* 0x00000000040079b9 */ /* 0x0007e40008040000 */
[----:B---3--:R-:W-:Y:S01]  /*0330*/  NOP ;  /* 0x0000000000007918 */ /* 0x008fe20000000000 */
.L_x_5:
[----:B------:R-:W-:Y:S05]  /*0340*/  BSYNC.RECONVERGENT B0 ;  /* 0x0000000000007941 */ /* 0x000fea0003800200 */
.L_x_4:
[----:B------:R-:W-:Y:S04]  /*0350*/  BSSY.RECONVERGENT B0, `(.L_x_6) ;  /* 0x000000a000007945 */ /* 0x000fe80003800200 */
[----:B------:R-:W-:Y:S05]  /*0360*/  @P1 BRA `(.L_x_7) ;  /* 0x0000000000201947 */ /* 0x000fea0003800000 */
[----:B------:R-:W3:Y:S02]  /*0370*/  LDCU.64 UR4, c[0x0][0x348] ;  /* 0x00006900ff0477ac */ /* 0x000ee40008000a00 */
[----:B---3--:R-:W-:Y:S02]  /*0380*/  UIADD3 UR10, UP1, UPT, UR4, 0x780, URZ ;  /* 0x00000780040a7890 */ /* 0x008fe4000ff3e0ff */
[----:B------:R-:W-:Y:S02]  /*0390*/  UIADD3 UR4, UP0, UPT, UR4, 0x880, URZ ;  /* 0x0000088004047890 */ /* 0x000fe4000ff1e0ff */
[----:B------:R-:W-:Y:S02]  /*03a0*/  UIADD3.X UR11, UPT, UPT, URZ, UR5, URZ, UP1, !UPT ;  /* 0x00000005ff0b7290 */ /* 0x000fe40008ffe4ff */
[----:B------:R-:W-:-:S07]  /*03b0*/  UIADD3.X UR5, UPT, UPT, URZ, UR5, URZ, UP0, !UPT ;  /* 0x00000005ff057290 */ /* 0x000fce00087fe4ff */
[----:B------:R3:W-:Y:S02]  /*03c0*/  UTMACCTL.PF [UR10] ;  /* 0x000000000a0079b9 */ /* 0x0007e40008040000 */
[----:B------:R3:W-:Y:S02]  /*03d0*/  UTMACCTL.PF [UR4] ;  /* 0x00000000040079b9 */ /* 0x0007e40008040000 */
[----:B---3--:R-:W-:Y:S01]  /*03e0*/  NOP ;  /* 0x0000000000007918 */ /* 0x008fe20000000000 */
.L_x_7:
[----:B------:R-:W-:Y:S05]  /*03f0*/  BSYNC.RECONVERGENT B0 ;  /* 0x0000000000007941 */ /* 0x000fea0003800200 */
.L_x_6:
[----:B------:R-:W3:Y:S01]  /*0400*/  LDCU.64 UR4, c[0x0][0xa88] ;  /* 0x00015100ff0477ac */ /* 0x000ee20008000a00 */
[----:B------:R-:W-:Y:S01]  /*0410*/  ISETP.NE.AND.EX P0, PT, RZ, UR7, PT, P0 ;  /* 0x00000007ff007c0c */ /* 0x000fe2000bf05300 */
[----:B------:R-:W-:Y:S01]  /*0420*/  UPLOP3.LUT UP5, UPT, UPT, UPT, UPT, 0x80, 0x8 ;  /* 0x000000000008789c */ /* 0x000fe20003faf070 */
[----:B---3--:R-:W-:-:S04]  /*0430*/  ISETP.NE.U32.AND P1, PT, RZ, UR4, PT ;  /* 0x00000004ff007c0c */ /* 0x008fc8000bf25070 */
[----:B------:R-:W-:-:S13]  /*0440*/  ISETP.NE.AND.EX P1, PT, RZ, UR5, PT, P1 ;  /* 0x00000005ff007c0c */ /* 0x000fda000bf25310 */
[----:B------:R-:W-:Y:S05]  /*0450*/  @P1 BRA P0, `(.L_x_8) ;  /* 0x0000000000281947 */ /* 0x000fea0000000000 */
[----:B------:R-:W-:Y:S01]  /*0460*/  UISETP.NE.U32.AND UP1, UPT, UR6, URZ, UPT ;  /* 0x000000ff0600728c */ /* 0x000fe2000bf25070 */
[----:B-----5:R-:W-:Y:S01]  /*0470*/  FSETP.NEU.AND P0, PT, R49, RZ, PT ;  /* 0x000000ff3100720b */ /* 0x020fe20003f0d000 */
[----:B------:R-:W-:Y:S02]  /*0480*/  UISETP.NE.U32.AND UP0, UPT, UR4, URZ, UPT ;  /* 0x000000ff0400728c */ /* 0x000fe4000bf05070 */
[----:B------:R-:W-:Y:S02]  /*0490*/  UISETP.NE.AND.EX UP1, UPT, UR7, URZ, UPT, UP1 ;  /* 0x000000ff0700728c */ /* 0x000fe4000bf25310 */
[----:B------:R-:W-:-:S04]  /*04a0*/  UISETP.NE.AND.EX UP0, UPT, UR5, URZ, UPT, UP0 ;  /* 0x000000ff0500728c */ /* 0x000fc8000bf05300 */
[----:B------:R-:W-:-:S04]  /*04b0*/  USEL UR4, URZ, 0xffffffff, UP0 ;  /* 0xffffffffff047887 */ /* 0x000fc80008000000 */
[----:B------:R-:W-:Y:S01]  /*04c0*/  VOTEU.ANY UP0, P0 ;  /* 0x0000000000ff7886 */ /* 0x000fe20000000100 */
[----:B------:R-:W-:-:S04]  /*04d0*/  @!UP1 USEL UR4, URZ, 0xffffffff, UP0 ;  /* 0xffffffffff049887 */ /* 0x000fc80008000000 */
[----:B------:R-:W-:-:S04]  /*04e0*/  ULOP3.LUT UR4, UR4, 0x1, URZ, 0xc0, !UPT ;  /* 0x0000000104047892 */ /* 0x000fc8000f8ec0ff */
[----:B------:R-:W-:-:S11]  /*04f0*/  UISETP.NE.U32.AND UP5, UPT, UR4, 0x1, UPT ;  /* 0x000000010400788c */ /* 0x000fd6000bfa5070 */
.L_x_8:
[----:B-1----:R-:W1:Y:S01]  /*0500*/  SHFL.IDX PT, R2, R98, RZ, 0x1f ;  /* 0x00001fff62027589 */ /* 0x002e6200000e0000 */
[----:B------:R-:W-:Y:S01]  /*0510*/  UISETP.EQ.AND UP0, UPT, UR8, 0x3, UP5 ;  /* 0x000000030800788c */ /* 0x000fe2000af02270 */
[----:B-1----:R-:W-:-:S13]  /*0520*/  ISETP.NE.AND P0, PT, R2, RZ, PT ;  /* 0x000000ff0200720c */ /* 0x002fda0003f05270 */
[----:B------:R-:W-:Y:S05]  /*0530*/  @P0 BRA `(.L_x_9) ;  /* 0x0000000000500947 */ /* 0x000fea0003800000 */
[----:B------:R-:W1:Y:S01]  /*0540*/  S2UR UR6, SR_CgaCtaId ;  /* 0x00000000000679c3 */ /* 0x000e620000008800 */
[----:B------:R-:W-:Y:S01]  /*0550*/  UMOV UR7, 0x400 ;  /* 0x0000040000077882 */ /* 0x000fe20000000000 */
[----:B------:R-:W-:Y:S01]  /*0560*/  UMOV UR5, 0x1 ;  /* 0x0000000100057882 */ /* 0x000fe20000000000 */
[----:B------:R-:W-:Y:S01]  /*0570*/  UMOV UR4, 0x2 ;  /* 0x0000000200047882 */ /* 0x000fe20000000000 */
[----:B------:R-:W-:-:S04]  /*0580*/  UIADD3 UR10, UPT, UPT, -UR5, 0x100000, URZ ;  /* 0x00100000050a7890 */ /* 0x000fc8000fffe1ff */
[----:B------:R-:W-:Y:S02]  /*0590*/  USHF.L.U32 UR11, UR10, 0xb, URZ ;  /* 0x0000000b0a0b7899 */ /* 0x000fe400080006ff */
[----:B------:R-:W-:Y:S02]  /*05a0*/  USHF.L.U32 UR10, UR10, 0x1, URZ ;  /* 0x000000010a0a7899 */ /* 0x000fe400080006ff */
[----:B------:R-:W-:-:S04]  /*05b0*/  UIADD3 UR4, UPT, UPT, -UR4, 0x100000, URZ ;  /* 0x0010000004047890 */ /* 0x000fc8000fffe1ff */
[----:B------:R-:W-:Y:S02]  /*05c0*/  USHF.L.U32 UR5, UR4, 0xb, URZ ;  /* 0x0000000b04057899 */ /* 0x000fe400080006ff */
[----:B------:R-:W-:Y:S01]  /*05d0*/  USHF.L.U32 UR4, UR4, 0x1, URZ ;  /* 0x0000000104047899 */ /* 0x000fe200080006ff */
[----:B------:R-:W-:Y:S01]  /*05e0*/  ELECT P0, URZ, PT ;  /* 0x0000000000ff782f */ /* 0x000fe20003800000 */
[----:B-1----:R-:W-:Y:S01]  /*05f0*/  ULEA UR6, UR6, UR7, 0x18 ;  /* 0x0000000706067291 */ /* 0x002fe2000f8ec0ff */
[----:B------:R-:W1:Y:S11]  /*0600*/  FENCE.VIEW.ASYNC.S ;  /* 0x00000000000073c6 */ /* 0x000e760000000000 */
[----:B-1----:R1:W3:Y:S01]  /*0610*/  SYNCS.EXCH.64 URZ, [UR6], UR10 ;  /* 0x0000000a06ff75b2 */ /* 0x0022e20008000100 */
[----:B------:R1:W4:Y:S01]  /*0620*/  SYNCS.EXCH.64 URZ, [UR6+0x18], UR4 ;  /* 0x0000180406ff75b2 */ /* 0x0003220008000100 */
[----:B------:R1:W1:Y:S01]  /*0630*/  SYNCS.EXCH.64 URZ, [UR6+0x8], UR10 ;  /* 0x0000080a06ff75b2 */ /* 0x0002620008000100 */
[----:B------:R1:W1:Y:S01]  /*0640*/  SYNCS.EXCH.64 URZ, [UR6+0x20], UR4 ;  /* 0x0000200406ff75b2 */ /* 0x0002620008000100 */
[----:B------:R1:W1:Y:S01]  /*0650*/  SYNCS.EXCH.64 URZ, [UR6+0x10], UR10 ;  /* 0x0000100a06ff75b2 */ /* 0x0002620008000100 */
[----:B------:R1:W1:Y:S01]  /*0660*/  SYNCS.EXCH.64 URZ, [UR6+0x28], UR4 ;  /* 0x0000280406ff75b2 */ /* 0x0002620008000100 */
[----:B------:R-:W-:Y:S01]  /*0670*/  NOP ;  /* 0x0000000000007918 */ /* 0x000fe20000000000 */
.L_x_9:
[----:B------:R-:W2:Y:S01]  /*0680*/  SHFL.IDX PT, R2, R98, RZ, 0x1f ;  /* 0x00001fff62027589 */ /* 0x000ea200000e0000 */
[----:B------:R-:W-:Y:S01]  /*0690*/  NOP ;  /* 0x0000000000007918 */ /* 0x000fe20000000000 */
[----:B--2---:R-:W-:-:S13]  /*06a0*/  ISETP.NE.AND P0, PT, R2, 0x1, PT ;  /* 0x000000010200780c */ /* 0x004fda0003f05270 */
[----:B------:R-:W-:Y:S05]  /*06b0*/  @P0 BRA `(.L_x_10) ;  /* 0x0000000000580947 */ /* 0x000fea0003800000 */
[----:B-1----:R-:W1:Y:S01]  /*06c0*/  S2UR UR6, SR_CgaCtaId ;  /* 0x00000000000679c3 */ /* 0x002e620000008800 */
        /* <DEDUP_REMOVED lines=12> */
[----:B-1----:R2:W1:Y:S01]  /*0790*/  SYNCS.EXCH.64 URZ, [UR6+0x30], UR10 ;  /* 0x0000300a06ff75b2 */ /* 0x0024620008000100 */
[----:B------:R2:W1:Y:S01]  /*07a0*/  SYNCS.EXCH.64 URZ, [UR6+0x50], UR4 ;  /* 0x0000500406ff75b2 */ /* 0x0004620008000100 */
[----:B------:R2:W1:Y:S01]  /*07b0*/  SYNCS.EXCH.64 URZ, [UR6+0x38], UR10 ;  /* 0x0000380a06ff75b2 */ /* 0x0004620008000100 */
[----:B------:R2:W1:Y:S01]  /*07c0*/  SYNCS.EXCH.64 URZ, [UR6+0x58], UR4 ;  /* 0x0000580406ff75b2 */ /* 0x0004620008000100 */
[----:B------:R2:W1:Y:S01]  /*07d0*/  SYNCS.EXCH.64 URZ, [UR6+0x40], UR10 ;  /* 0x0000400a06ff75b2 */ /* 0x0004620008000100 */
[----:B------:R2:W1:Y:S01]  /*07e0*/  SYNCS.EXCH.64 URZ, [UR6+0x60], UR4 ;  /* 0x0000600406ff75b2 */ /* 0x0004620008000100 */
[----:B------:R2:W1:Y:S01]  /*07f0*/  SYNCS.EXCH.64 URZ, [UR6+0x48], UR10 ;  /* 0x0000480a06ff75b2 */ /* 0x0004620008000100 */
[----:B------:R2:W1:Y:S02]  /*0800*/  SYNCS.EXCH.64 URZ, [UR6+0x68], UR4 ;  /* 0x0000680406ff75b2 */ /* 0x0004640008000100 */
[----:B--2---:R-:W-:Y:S01]  /*0810*/  NOP ;  /* 0x0000000000007918 */ /* 0x004fe20000000000 */
.L_x_10:
[----:B------:R-:W2:Y:S01]  /*0820*/  SHFL.IDX PT, R2, R98, RZ, 0x1f ;  /* 0x00001fff62027589 */ /* 0x000ea200000e0000 */
[----:B------:R-:W-:Y:S01]  /*0830*/  NOP ;  /* 0x0000000000007918 */ /* 0x000fe20000000000 */
[----:B--2---:R-:W-:-:S13]  /*0840*/  ISETP.NE.AND P0, PT, R2, 0x3, PT ;  /* 0x000000030200780c */ /* 0x004fda0003f05270 */
[----:B------:R-:W-:Y:S05]  /*0850*/  @P0 BRA `(.L_x_11) ;  /* 0x0000000000300947 */ /* 0x000fea0003800000 */
[----:B-1----:R-:W1:Y:S01]  /*0860*/  S2UR UR5, SR_CgaCtaId ;  /* 0x00000000000579c3 */ /* 0x002e620000008800 */
[----:B------:R-:W-:Y:S01]  /*0870*/  UMOV UR6, 0x400 ;  /* 0x0000040000067882 */ /* 0x000fe20000000000 */
[----:B------:R-:W-:Y:S01]  /*0880*/  UMOV UR4, 0x20 ;  /* 0x0000002000047882 */ /* 0x000fe20000000000 */
[----:B------:R-:W-:Y:S01]  /*0890*/  ELECT P0, URZ, PT ;  /* 0x0000000000ff782f */ /* 0x000fe20003800000 */
[----:B-1----:R-:W-:Y:S02]  /*08a0*/  ULEA UR5, UR5, UR6, 0x18 ;  /* 0x0000000605057291 */ /* 0x002fe4000f8ec0ff */
[----:B------:R-:W-:-:S04]  /*08b0*/  UIADD3 UR6, UPT, UPT, -UR4, 0x100000, URZ ;  /* 0x0010000004067890 */ /* 0x000fc8000fffe1ff */
[----:B------:R-:W-:Y:S02]  /*08c0*/  USHF.L.U32 UR7, UR6, 0xb, URZ ;  /* 0x0000000b06077899 */ /* 0x000fe400080006ff */
[----:B------:R-:W-:Y:S01]  /*08d0*/  USHF.L.U32 UR6, UR6, 0x1, URZ ;  /* 0x0000000106067899 */ /* 0x000fe200080006ff */
[----:B------:R-:W1:Y:S11]  /*08e0*/  FENCE.VIEW.ASYNC.S ;  /* 0x00000000000073c6 */ /* 0x000e760000000000 */
[----:B-1----:R2:W1:Y:S01]  /*08f0*/  SYNCS.EXCH.64 URZ, [UR5+0x70], UR6 ;  /* 0x0000700605ff75b2 */ /* 0x0024620008000100 */
[----:B------:R2:W1:Y:S02]  /*0900*/  SYNCS.EXCH.64 URZ, [UR5+0x78], UR6 ;  /* 0x0000780605ff75b2 */ /* 0x0004640008000100 */
[----:B--2---:R-:W-:Y:S01]  /*0910*/  NOP ;  /* 0x0000000000007918 */ /* 0x004fe20000000000 */
.L_x_11:
[----:B------:R-:W2:Y:S01]  /*0920*/  SHFL.IDX PT, R2, R98, RZ, 0x1f ;  /* 0x00001fff62027589 */ /* 0x000ea200000e0000 */
[----:B------:R-:W-:Y:S01]  /*0930*/  NOP ;  /* 0x0000000000007918 */ /* 0x000fe20000000000 */
[----:B--2---:R-:W-:-:S13]  /*0940*/  ISETP.NE.AND P0, PT, R2, 0x4, PT ;  /* 0x000000040200780c */ /* 0x004fda0003f05270 */
[----:B------:R-:W-:Y:S05]  /*0950*/  @P0 BRA `(.L_x_12) ;  /* 0x00000000004c0947 */ /* 0x000fea0003800000 */
[----:B-1----:R-:W1:Y:S01]  /*0960*/  S2UR UR5, SR_CgaCtaId ;  /* 0x00000000000579c3 */ /* 0x002e620000008800 */
[----:B------:R-:W-:Y:S01]  /*0970*/  UMOV UR7, 0x1e0 ;  /* 0x000001e000077882 */ /* 0x000fe20000000000 */
[----:B------:R-:W-:Y:S01]  /*0980*/  UMOV UR6, 0x400 ;  /* 0x0000040000067882 */ /* 0x000fe20000000000 */
[----:B------:R-:W-:Y:S01]  /*0990*/  USEL UR7, UR7, 0x1a0, UP5 ;  /* 0x000001a007077887 */ /* 0x000fe2000a800000 */
[----:B------:R-:W-:Y:S01]  /*09a0*/  UMOV UR4, 0x1 ;  /* 0x0000000100047882 */ /* 0x000fe20000000000 */
[----:B------:R-:W-:Y:S01]  /*09b0*/  ELECT P0, URZ, PT ;  /* 0x0000000000ff782f */ /* 0x000fe20003800000 */
[----:B------:R-:W-:-:S04]  /*09c0*/  UIADD3 UR10, UPT, UPT, -UR4, 0x100000, URZ ;  /* 0x00100000040a7890 */ /* 0x000fc8000fffe1ff */
[----:B------:R-:W-:Y:S02]  /*09d0*/  USHF.L.U32 UR11, UR10, 0xb, URZ ;  /* 0x0000000b0a0b7899 */ /* 0x000fe400080006ff */
[----:B------:R-:W-:Y:S02]  /*09e0*/  USHF.L.U32 UR10, UR10, 0x1, URZ ;  /* 0x000000010a0a7899 */ /* 0x000fe400080006ff */
[----:B-1----:R-:W-:Y:S02]  /*09f0*/  ULEA UR5, UR5, UR6, 0x18 ;  /* 0x0000000605057291 */ /* 0x002fe4000f8ec0ff */
[----:B------:R-:W-:-:S04]  /*0a00*/  UIADD3 UR6, UPT, UPT, -UR7, 0x100000, URZ ;  /* 0x0010000007067890 */ /* 0x000fc8000fffe1ff */
[----:B------:R-:W-:Y:S02]  /*0a10*/  USHF.L.U32 UR7, UR6, 0xb, URZ ;  /* 0x0000000b06077899 */ /* 0x000fe400080006ff */
[----:B------:R-:W-:Y:S01]  /*0a20*/  USHF.L.U32 UR6, UR6, 0x1, URZ ;  /* 0x0000000106067899 */ /* 0x000fe200080006ff */
[----:B------:R-:W1:Y:S03]  /*0a30*/  FENCE.VIEW.ASYNC.S ;  /* 0x00000000000073c6 */ /* 0x000e660000000000 */
[----:B-1----:R2:W1:Y:S08]  /*0a40*/  SYNCS.EXCH.64 URZ, [UR5+0x80], UR10 ;  /* 0x0000800a05ff75b2 */ /* 0x0024700008000100 */
[----:B------:R2:W1:Y:S01]  /*0a50*/  SYNCS.EXCH.64 URZ, [UR5+0x90], UR6 ;  /* 0x0000900605ff75b2 */ /* 0x0004620008000100 */
[----:B------:R2:W1:Y:S01]  /*0a60*/  SYNCS.EXCH.64 URZ, [UR5+0x88], UR10 ;  /* 0x0000880a05ff75b2 */ /* 0x0004620008000100 */
[----:B------:R2:W1:Y:S02]  /*0a70*/  SYNCS.EXCH.64 URZ, [UR5+0x98], UR6 ;  /* 0x0000980605ff75b2 */ /* 0x0004640008000100 */
[----:B--2---:R-:W-:Y:S01]  /*0a80*/  NOP ;  /* 0x0000000000007918 */ /* 0x004fe20000000000 */
.L_x_12:
        /* <DEDUP_REMOVED lines=20> */
[----:B------:R2:W1:Y:S02]  /*0bd0*/  SYNCS.EXCH.64 URZ, [UR6+0xb8], UR4 ;  /* 0x0000b80406ff75b2 */ /* 0x0004640008000100 */
[----:B--2---:R-:W-:Y:S01]  /*0be0*/  NOP ;  /* 0x0000000000007918 */ /* 0x004fe20000000000 */
.L_x_13:
        /* <DEDUP_REMOVED lines=14> */
[----:B------:R2:W1:Y:S01]  /*0cd0*/  SYNCS.EXCH.64 URZ, [UR5+0xd0], UR6 ;  /* 0x0000d00605ff75b2 */ /* 0x0004620008000100 */
[----:B------:R2:W1:Y:S01]  /*0ce0*/  SYNCS.EXCH.64 URZ, [UR5+0xc8], UR6 ;  /* 0x0000c80605ff75b2 */ /* 0x0004620008000100 */
[----:B------:R2:W1:Y:S02]  /*0cf0*/  SYNCS.EXCH.64 URZ, [UR5+0xd8], UR6 ;  /* 0x0000d80605ff75b2 */ /* 0x0004640008000100 */
[----:B--2---:R-:W-:Y:S01]  /*0d00*/  NOP ;  /* 0x0000000000007918 */ /* 0x004fe20000000000 */
.L_x_14:
[----:B-1----:R-:W1:Y:S01]  /*0d10*/  LDCU UR4, c[0x0][0x36c] ;  /* 0x00006d80ff0477ac */ /* 0x002e620008000800 */
[----:B------:R-:W-:Y:S01]  /*0d20*/  ISETP.NE.OR P4, PT, R0, 0x2, !P4 ;  /* 0x000000020000780c */ /* 0x000fe20006785670 */
[----:B------:R-:W-:Y:S01]  /*0d30*/  NOP ;  /* 0x0000000000007918 */ /* 0x000fe20000000000 */
[----:B------:R-:W-:Y:S01]  /*0d40*/  LOP3.LUT R3, R107, 0x1f, RZ, 0xc0, !PT ;  /* 0x0000001f6b037812 */ /* 0x000fe200078ec0ff */
[----:B------:R-:W-:Y:S02]  /*0d50*/  UISETP.NE.AND UP4, UPT, UR8, URZ, UPT ;  /* 0x000000ff0800728c */ /* 0x000fe4000bf85270 */
[----:B-1----:R-:W-:-:S09]  /*0d60*/  UISETP.EQ.U32.AND UP1, UPT, UR4, 0x1, UPT ;  /* 0x000000010400788c */ /* 0x002fd2000bf22070 */
[----:B------:R-:W-:Y:S05]  /*0d70*/  BRA.U !UP1, `(.L_x_15) ;  /* 0x0000000109087547 */ /* 0x000fea000b800000 */
[----:B---34-:R-:W-:Y:S01]  /*0d80*/  UCGABAR_ARV ;  /* 0x00000000000079c7 */ /* 0x018fe20008000000 */
[----:B------:R-:W-:Y:S05]  /*0d90*/  BRA `(.L_x_16) ;  /* 0x0000000000047947 */ /* 0x000fea0003800000 */
.L_x_15:
[----:B---34-:R-:W-:Y:S01]  /*0da0*/  NOP ;  /* 0x0000000000007918 */ /* 0x018fe20000000000 */
.L_x_16:
[----:B------:R-:W1:Y:S01]  /*0db0*/  S2UR UR5, SR_CTAID.Y ;  /* 0x00000000000579c3 */ /* 0x000e620000002600 */
[----:B------:R-:W-:-:S05]  /*0dc0*/  CS2R.32 R92, SR_CgaSize ;  /* 0x00000000005c7805 */ /* 0x000fca0000008a00 */
[----:B------:R-:W-:-:S05]  /*0dd0*/  IMAD R92, R92, -0xa0, RZ ;  /* 0xffffff605c5c7824 */ /* 0x000fca00078e02ff */
[----:B------:R-:W-:-:S14]  /*0de0*/  R2UR UR4, R92 ;  /* 0x000000005c0472ca */ /* 0x000fdc00000e0000 */
[----:B------:R-:W2:Y:S01]  /*0df0*/  LDCU UR4, c[0x0][UR4+0x2b4] ;  /* 0x00005680040477ac */ /* 0x000ea20008000800 */
[----:B------:R-:W-:-:S05]  /*0e00*/  CS2R.32 R92, SR_CgaSize ;  /* 0x00000000005c7805 */ /* 0x000fca0000008a00 */
[----:B------:R-:W-:-:S05]  /*0e10*/  IMAD R92, R92, -0xa0, RZ ;  /* 0xffffff605c5c7824 */ /* 0x000fca00078e02ff */
[----:B------:R-:W-:-:S14]  /*0e20*/  R2UR UR6, R92 ;  /* 0x000000005c0672ca */ /* 0x000fdc00000e0000 */
[----:B------:R-:W3:Y:S01]  /*0e30*/  LDCU UR6, c[0x0][UR6+0x2b0] ;  /* 0x00005600060677ac */ /* 0x000ee20008000800 */
[----:B------:R-:W4:Y:S01]  /*0e40*/  S2UR UR11, SR_CTAID.X ;  /* 0x00000000000b79c3 */ /* 0x000f220000002500 */
[----:B------:R-:W-:Y:S01]  /*0e50*/  UISETP.NE.AND UP2, UPT, UR8, 0x2, UPT ;  /* 0x000000020800788c */ /* 0x000fe2000bf45270 */
[----:B------:R-:W-:-:S05]  /*0e60*/  CS2R.32 R0, SR_CgaSize ;  /* 0x0000000000007805 */ /* 0x000fca0000008a00 */
[----:B------:R-:W-:-:S06]  /*0e70*/  IMAD R0, R0, -0xa0, RZ ;  /* 0xffffff6000007824 */ /* 0x000fcc00078e02ff */
[----:B------:R-:W3:Y:S01]  /*0e80*/  LDC R0, c[0x0][R0+0x2a4] ;  /* 0x0000a90000007b82 */ /* 0x000ee20000000800 */
[----:B-1----:R-:W-:-:S07]  /*0e90*/  I2FP.F32.U32 R4, UR5 ;  /* 0x0000000500047c45 */ /* 0x002fce0008201000 */
[----:B------:R-:W1:Y:S01]  /*0ea0*/  LDC R12, c[0x0][0xd24] ;  /* 0x00034900ff0c7b82 */ /* 0x000e620000000800 */
[----:B------:R-:W-:Y:S01]  /*0eb0*/  MOV R20, UR5 ;  /* 0x0000000500147c02 */ /* 0x000fe20008000f00 */
[----:B--2---:R-:W-:Y:S01]  /*0ec0*/  FMUL R4, R4, UR4 ;  /* 0x0000000404047c20 */ /* 0x004fe20008400000 */
[----:B------:R-:W2:Y:S01]  /*0ed0*/  LDCU UR4, c[0x0][0xd30] ;  /* 0x0001a600ff0477ac */ /* 0x000ea20008000800 */
[----:B----4-:R-:W-:Y:S02]  /*0ee0*/  I2FP.F32.U32 R6, UR11 ;  /* 0x0000000b00067c45 */ /* 0x010fe40008201000 */
[----:B------:R-:W-:-:S05]  /*0ef0*/  CS2R.32 R5, SR_CgaSize ;  /* 0x0000000000057805 */ /* 0x000fca0000008a00 */
[----:B------:R-:W-:-:S06]  /*0f00*/  IMAD R5, R5, -0xa0, RZ ;  /* 0xffffff6005057824 */ /* 0x000fcc00078e02ff */
[----:B------:R-:W4:Y:S01]  /*0f10*/  LDC R5, c[0x0][R5+0x2a0] ;  /* 0x0000a80005057b82 */ /* 0x000f220000000800 */
[----:B------:R-:W2:Y:S01]  /*0f20*/  F2I.U32.TRUNC.NTZ R81, R4 ;  /* 0x0000000400517305 */ /* 0x000ea2000020f000 */
[----:B---3--:R-:W-:-:S06]  /*0f30*/  FMUL R6, R6, UR6 ;  /* 0x0000000606067c20 */ /* 0x008fcc0008400000 */
[----:B------:R-:W3:Y:S01]  /*0f40*/  LDC R2, c[0x0][0xd24] ;  /* 0x00034900ff027b82 */ /* 0x000ee20000000800 */
[----:B------:R-:W1:Y:S01]  /*0f50*/  F2I.U32.TRUNC.NTZ R92, R6 ;  /* 0x00000006005c7305 */ /* 0x000e62000020f000 */
[----:B--2---:R-:W-:-:S06]  /*0f60*/  UISETP.NE.AND UP3, UPT, UR4, 0x1, UPT ;  /* 0x000000010400788c */ /* 0x004fcc000bf65270 */
[----:B------:R-:W2:Y:S01]  /*0f70*/  S2UR UR36, SR_CTAID.Z ;  /* 0x00000000002479c3 */ /* 0x000ea20000002700 */
[----:B------:R-:W-:Y:S02]  /*0f80*/  IADD3 R81, PT, PT, -R81, RZ, RZ ;  /* 0x000000ff51517210 */ /* 0x000fe40007ffe1ff */
[----:B-1----:R-:W-:-:S03]  /*0f90*/  ISETP.GE.AND P0, PT, R12, 0x1, PT ;  /* 0x000000010c00780c */ /* 0x002fc60003f06270 */
[----:B------:R-:W-:Y:S01]  /*0fa0*/  IMAD R81, R0, R81, UR5 ;  /* 0x0000000500517e24 */ /* 0x000fe2000f8e0251 */
[----:B------:R-:W-:Y:S02]  /*0fb0*/  PRMT R0, RZ, 0x7610, R0 ;  /* 0x00007610ff007816 */ /* 0x000fe40000000000 */
[----:B------:R-:W-:-:S05]  /*0fc0*/  IADD3 R92, PT, PT, -R92, RZ, RZ ;  /* 0x000000ff5c5c7210 */ /* 0x000fca0007ffe1ff */
[----:B----4-:R-:W-:Y:S01]  /*0fd0*/  IMAD R92, R5, R92, UR11 ;  /* 0x0000000b055c7e24 */ /* 0x010fe2000f8e025c */
[----:B--2---:R-:W-:Y:S06]  /*0fe0*/  BRA.U UP4, `(.L_x_17) ;  /* 0x0000000104207547 */ /* 0x004fec000b800000 */
[C---:B------:R-:W-:Y:S02]  /*0ff0*/  ISETP.NE.AND P2, PT, R81.reuse, 0x1, PT ;  /* 0x000000015100780c */ /* 0x040fe40003f45270 */
[----:B------:R-:W-:Y:S02]  /*1000*/  ISETP.NE.AND P1, PT, R81, RZ, PT ;  /* 0x000000ff5100720c */ /* 0x000fe40003f25270 */
[C---:B------:R-:W-:Y:S02]  /*1010*/  ISETP.NE.AND P3, PT, R92.reuse, RZ, PT ;  /* 0x000000ff5c00720c */ /* 0x040fe40003f65270 */
[----:B------:R-:W-:Y:S02]  /*1020*/  SEL R0, RZ, 0x2, P2 ;  /* 0x00000002ff007807 */ /* 0x000fe40001000000 */
[----:B------:R-:W-:Y:S02]  /*1030*/  ISETP.EQ.OR P1, PT, R92, RZ, !P1 ;  /* 0x000000ff5c00720c */ /* 0x000fe40004f22670 */
[----:B------:R-:W-:-:S02]  /*1040*/  SEL R0, R0, 0x2, P3 ;  /* 0x0000000200007807 */ /* 0x000fc40001800000 */
[----:B------:R-:W-:-:S05]  /*1050*/  SEL R5, RZ, 0x1, !P1 ;  /* 0x00000001ff057807 */ /* 0x000fca0004800000 */
[----:B------:R-:W-:Y:S02]  /*1060*/  IMAD.IADD R0, R5, 0x1, R0 ;  /* 0x0000000105007824 */ /* 0x000fe400078e0200 */
.L_x_17:
[----:B------:R-:W-:Y:S05]  /*1070*/  @!P0 BRA `(.L_x_18) ;  /* 0x0000000000c08947 */ /* 0x000fea0003800000 */
[----:B------:R-:W1:Y:S01]  /*1080*/  LDC.64 R6, c[0x0][0xd18] ;  /* 0x00034600ff067b82 */ /* 0x000e620000000a00 */
[----:B------:R-:W-:-:S07]  /*1090*/  ISETP.NE.AND P0, PT, R12, 0x1, PT ;  /* 0x000000010c00780c */ /* 0x000fce0003f05270 */
[----:B------:R-:W2:Y:S08]  /*10a0*/  LDC R11, c[0x0][0xd0c] ;  /* 0x00034300ff0b7b82 */ /* 0x000eb00000000800 */
[----:B------:R-:W4:Y:S08]  /*10b0*/  LDC R15, c[0x0][0x370] ;  /* 0x0000dc00ff0f7b82 */ /* 0x000f300000000800 */
[----:B------:R-:W3:Y:S01]  /*10c0*/  LDC R13, c[0x0][0x374] ;  /* 0x0000dd00ff0d7b82 */ /* 0x000ee20000000800 */
[----:B-1----:R-:W-:-:S07]  /*10d0*/  ISETP.NE.AND P1, PT, R6, 0x1, PT ;  /* 0x000000010600780c */ /* 0x002fce0003f25270 */
[----:B------:R-:W4:Y:S01]  /*10e0*/  LDC.64 R8, c[0x0][0xd10] ;  /* 0x00034400ff087b82 */ /* 0x000f220000000a00 */
[----:B--2---:R-:W-:-:S07]  /*10f0*/  ISETP.NE.AND P2, PT, R11, 0x1, PT ;  /* 0x000000010b00780c */ /* 0x004fce0003f45270 */
[----:B------:R-:W1:Y:S08]  /*1100*/  LDC R10, c[0x0][0xd20] ;  /* 0x00034800ff0a7b82 */ /* 0x000e700000000800 */
[----:B------:R-:W2:Y:S01]  /*1110*/  LDC.64 R4, c[0x0][0xd28] ;  /* 0x00034a00ff047b82 */ /* 0x000ea20000000a00 */
[----:B---3--:R-:W-:-:S04]  /*1120*/  IMAD.HI.U32 R17, R13, R7, RZ ;  /* 0x000000070d117227 */ /* 0x008fc800078e00ff */
[----:B------:R-:W-:-:S04]  /*1130*/  IMAD.HI.U32 R7, R20, R7, RZ ;  /* 0x0000000714077227 */ /* 0x000fc800078e00ff */
[----:B----4-:R-:W-:-:S04]  /*1140*/  IMAD.HI.U32 R14, R15, R8, RZ ;  /* 0x000000080f0e7227 */ /* 0x010fc800078e00ff */
[----:B------:R-:W-:Y:S01]  /*1150*/  IMAD.HI.U32 R8, R8, UR11, RZ ;  /* 0x0000000b08087c27 */ /* 0x000fe2000f8e00ff */
[-C--:B------:R-:W-:Y:S02]  /*1160*/  @P2 SHF.R.U32.HI R15, RZ, R9.reuse, R14 ;  /* 0x00000009ff0f2219 */ /* 0x080fe4000001160e */
[-C--:B-1----:R-:W-:Y:S02]  /*1170*/  @P1 SHF.R.U32.HI R13, RZ, R10.reuse, R17 ;  /* 0x0000000aff0d1219 */ /* 0x082fe40000011611 */
[----:B------:R-:W-:Y:S01]  /*1180*/  SHF.R.U32.HI R8, RZ, R9, R8 ;  /* 0x00000009ff087219 */ /* 0x000fe20000011608 */
[----:B------:R-:W-:Y:S01]  /*1190*/  IMAD.U32 R9, RZ, RZ, UR11 ;  /* 0x0000000bff097e24 */ /* 0x000fe2000f8e00ff */
[----:B------:R-:W-:Y:S01]  /*11a0*/  SHF.R.U32.HI R7, RZ, R10, R7 ;  /* 0x0000000aff077219 */ /* 0x000fe20000011607 */
[----:B--2---:R-:W-:-:S03]  /*11b0*/  IMAD.HI.U32 R14, R13, R4, RZ ;  /* 0x000000040d0e7227 */ /* 0x004fc600078e00ff */
[----:B------:R-:W-:Y:S02]  /*11c0*/  SEL R7, R20, R7, !P1 ;  /* 0x0000000714077207 */ /* 0x000fe40004800000 */
[----:B------:R-:W-:Y:S01]  /*11d0*/  SEL R9, R9, R8, !P2 ;  /* 0x0000000809097207 */ /* 0x000fe20005000000 */
[----:B------:R-:W-:Y:S01]  /*11e0*/  IMAD.HI.U32 R16, R15, R4, RZ ;  /* 0x000000040f107227 */ /* 0x000fe200078e00ff */
[----:B------:R-:W-:-:S04]  /*11f0*/  @P0 SHF.R.U32.HI R13, RZ, R5, R14 ;  /* 0x00000005ff0d0219 */ /* 0x000fc8000001160e */
[----:B------:R-:W-:Y:S01]  /*1200*/  @P0 SHF.R.U32.HI R15, RZ, R5, R16 ;  /* 0x00000005ff0f0219 */ /* 0x000fe20000011610 */
[----:B------:R-:W-:-:S04]  /*1210*/  IMAD R13, R13, R12, RZ ;  /* 0x0000000c0d0d7224 */ /* 0x000fc800078e02ff */
[----:B------:R-:W-:Y:S01]  /*1220*/  IMAD R8, R15, R12, RZ ;  /* 0x0000000c0f087224 */ /* 0x000fe200078e02ff */
[----:B------:R-:W-:-:S04]  /*1230*/  ISETP.GE.AND P1, PT, R7, R13, PT ;  /* 0x0000000d0700720c */ /* 0x000fc80003f26270 */
[----:B------:R-:W-:Y:S01]  /*1240*/  ISETP.GE.OR P1, PT, R9, R8, P1 ;  /* 0x000000080900720c */ /* 0x000fe20000f26670 */
[----:B------:R-:W-:-:S05]  /*1250*/  IMAD.HI.U32 R8, R7, R4, RZ ;  /* 0x0000000407087227 */ /* 0x000fca00078e00ff */
[----:B------:R-:W-:-:S04]  /*1260*/  SHF.R.U32.HI R8, RZ, R5, R8 ;  /* 0x00000005ff087219 */ /* 0x000fc80000011608 */
[----:B------:R-:W-:-:S03]  /*1270*/  SEL R8, R7, R8, !P0 ;  /* 0x0000000807087207 */ /* 0x000fc60004000000 */
[----:B------:R-:W-:-:S04]  /*1280*/  @!P1 IMAD.HI.U32 R10, R9, R4, RZ ;  /* 0x00000004090a9227 */ /* 0x000fc800078e00ff */
[----:B------:R-:W-:Y:S01]  /*1290*/  IMAD.MOV R4, RZ, RZ, -R8 ;  /* 0x000000ffff047224 */ /* 0x000fe200078e0a08 */
[----:B------:R-:W-:-:S03]  /*12a0*/  @!P1 SHF.R.U32.HI R10, RZ, R5, R10 ;  /* 0x00000005ff0a9219 */ /* 0x000fc6000001160a */
[----:B------:R-:W-:Y:S01]  /*12b0*/  IMAD R4, R12, R4, R7 ;  /* 0x000000040c047224 */ /* 0x000fe200078e0207 */
[----:B------:R-:W-:-:S04]  /*12c0*/  @!P1 SEL R5, R9, R10, !P0 ;  /* 0x0000000a09059207 */ /* 0x000fc80004000000 */
[----:B------:R-:W-:Y:S01]  /*12d0*/  @!P1 IADD3 R8, PT, PT, R8, -R5, RZ ;  /* 0x8000000508089210 */ /* 0x000fe20007ffe0ff */
[----:B------:R-:W-:Y:S01]  /*12e0*/  @!P1 IMAD R15, R4, R15, R5 ;  /* 0x0000000f040f9224 */ /* 0x000fe200078e0205 */
[----:B------:R-:W-:Y:S01]  /*12f0*/  IADD3 R5, PT, PT, -R7, RZ, RZ ;  /* 0x000000ff07057210 */ /* 0x000fe20007ffe1ff */
[--C-:B------:R-:W-:Y:S02]  /*1300*/  IMAD.MOV R4, RZ, RZ, -R9.reuse ;  /* 0x000000ffff047224 */ /* 0x100fe400078e0a09 */
[----:B------:R-:W-:Y:S01]  /*1310*/  @!P1 IMAD R7, R8, R12, R9 ;  /* 0x0000000c08079224 */ /* 0x000fe200078e0209 */
[----:B------:R-:W-:Y:S01]  /*1320*/  @!P1 MOV R9, R15 ;  /* 0x0000000f00099202 */ /* 0x000fe20000000f00 */
[----:B------:R-:W-:Y:S02]  /*1330*/  IMAD R4, R11, R4, UR11 ;  /* 0x0000000b0b047e24 */ /* 0x000fe4000f8e0204 */
[----:B------:R-:W-:Y:S02]  /*1340*/  IMAD R5, R6, R5, R20 ;  /* 0x0000000506057224 */ /* 0x000fe400078e0214 */
[----:B------:R-:W-:-:S02]  /*1350*/  IMAD R4, R9, R11, R4 ;  /* 0x0000000b09047224 */ /* 0x000fc400078e0204 */
[----:B------:R-:W-:-:S03]  /*1360*/  IMAD R20, R7, R6, R5 ;  /* 0x0000000607147224 */ /* 0x000fc600078e0205 */
[----:B------:R-:W-:-:S15]  /*1370*/  R2UR UR11, R4 ;  /* 0x00000000040b72ca */ /* 0x000fde00000e0000 */
.L_x_18:
[----:B------:R-:W-:Y:S05]  /*1380*/  BRA.U UP3, `(.L_x_19) ;  /* 0x0000000103487547 */ /* 0x000fea000b800000 */
[----:B------:R-:W1:Y:S08]  /*1390*/  LDC.64 R6, c[0x0][0xd10] ;  /* 0x00034400ff067b82 */ /* 0x000e700000000a00 */
[----:B------:R-:W2:Y:S08]  /*13a0*/  LDC.64 R4, c[0x0][0xd18] ;  /* 0x00034600ff047b82 */ /* 0x000eb00000000a00 */
[----:B------:R-:W4:Y:S08]  /*13b0*/  LDC R8, c[0x0][0xd20] ;  /* 0x00034800ff087b82 */ /* 0x000f300000000800 */
[----:B------:R-:W3:Y:S01]  /*13c0*/  LDC R9, c[0x0][0xd0c] ;  /* 0x00034300ff097b82 */ /* 0x000ee20000000800 */
[----:B-1----:R-:W-:-:S05]  /*13d0*/  IMAD.HI.U32 R6, R6, UR11, RZ ;  /* 0x0000000b06067c27 */ /* 0x002fca000f8e00ff */
[----:B------:R-:W-:Y:S01]  /*13e0*/  SHF.R.U32.HI R6, RZ, R7, R6 ;  /* 0x00000007ff067219 */ /* 0x000fe20000011606 */
[----:B--2---:R-:W-:Y:S01]  /*13f0*/  IMAD.HI.U32 R5, R20, R5, RZ ;  /* 0x0000000514057227 */ /* 0x004fe200078e00ff */
[----:B------:R-:W-:-:S04]  /*1400*/  ISETP.NE.AND P0, PT, R4, 0x1, PT ;  /* 0x000000010400780c */ /* 0x000fc80003f05270 */
[----:B----4-:R-:W-:Y:S01]  /*1410*/  SHF.R.U32.HI R7, RZ, R8, R5 ;  /* 0x00000008ff077219 */ /* 0x010fe20000011605 */
[----:B------:R-:W-:Y:S01]  /*1420*/  IMAD.U32 R5, RZ, RZ, UR11 ;  /* 0x0000000bff057e24 */ /* 0x000fe2000f8e00ff */
[----:B---3--:R-:W-:-:S04]  /*1430*/  ISETP.NE.AND P1, PT, R9, 0x1, PT ;  /* 0x000000010900780c */ /* 0x008fc80003f25270 */
[----:B------:R-:W-:Y:S02]  /*1440*/  SEL R5, R5, R6, !P1 ;  /* 0x0000000605057207 */ /* 0x000fe40004800000 */
[----:B------:R-:W-:-:S05]  /*1450*/  SEL R6, R20, R7, !P0 ;  /* 0x0000000714067207 */ /* 0x000fca0004000000 */
[----:B------:R-:W-:Y:S02]  /*1460*/  IMAD.IADD R8, R6, 0x1, -R5 ;  /* 0x0000000106087824 */ /* 0x000fe400078e0a05 */
[----:B------:R-:W-:Y:S02]  /*1470*/  IMAD.IADD R5, R5, 0x1, -R6 ;  /* 0x0000000105057824 */ /* 0x000fe400078e0a06 */
[----:B------:R-:W-:Y:S02]  /*1480*/  IMAD R8, R8, R9, UR11 ;  /* 0x0000000b08087e24 */ /* 0x000fe4000f8e0209 */
[----:B------:R-:W-:-:S03]  /*1490*/  IMAD R20, R5, R4, R20 ;  /* 0x0000000405147224 */ /* 0x000fc600078e0214 */
[----:B------:R-:W-:-:S15]  /*14a0*/  R2UR UR11, R8 ;  /* 0x00000000080b72ca */ /* 0x000fde00000e0000 */
.L_x_19:
[----:B------:R-:W-:Y:S05]  /*14b0*/  BRA.U !UP1, `(.L_x_20) ;  /* 0x00000001090c7547 */ /* 0x000fea000b800000 */
[----:B------:R-:W-:Y:S01]  /*14c0*/  UCGABAR_WAIT ;  /* 0x0000000000007dc7 */ /* 0x000fe20008000000 */
[----:B------:R-:W-:Y:S01]  /*14d0*/  CCTL.IVALL ;  /* 0x00000000ff00798f */ /* 0x000fe20002000000 */
[----:B------:R-:W-:Y:S05]  /*14e0*/  BRA `(.L_x_21) ;  /* 0x0000000000047947 */ /* 0x000fea0003800000 */
.L_x_20:
[----:B------:R-:W-:Y:S06]  /*14f0*/  BAR.SYNC.DEFER_BLOCKING 0x0 ;  /* 0x0000000000007b1d */ /* 0x000fec0000010000 */
.L_x_21:
[----:B------:R-:W1:Y:S01]  /*1500*/  LDCU UR5, c[0x0][0x38c] ;  /* 0x00007180ff0577ac */ /* 0x000e620008000800 */
[----:B------:R-:W2:Y:S01]  /*1510*/  S2UR UR37, SR_CgaCtaId ;  /* 0x00000000002579c3 */ /* 0x000ea20000008800 */
[----:B-1----:R-:W-:-:S04]  /*1520*/  UIADD3 UR5, UPT, UPT, UR5, 0x7f, URZ ;  /* 0x0000007f05057890 */ /* 0x002fc8000fffe0ff */
[----:B------:R-:W-:-:S04]  /*1530*/  USHF.R.S32.HI UR4, URZ, 0x1f, UR5 ;  /* 0x0000001fff047899 */ /* 0x000fc80008011405 */
[----:B------:R-:W-:-:S04]  /*1540*/  ULEA.HI UR4, UR4, UR5, URZ, 0x7 ;  /* 0x0000000504047291 */ /* 0x000fc8000f8f38ff */
[----:B------:R-:W-:Y:S01]  /*1550*/  USHF.R.S32.HI UR23, URZ, 0x7, UR4 ;  /* 0x00000007ff177899 */ /* 0x000fe20008011404 */
[----:B--2---:R-:W-:Y:S11]  /*1560*/  BRA.U UP2, `(.L_x_22) ;  /* 0x0000000d02907547 */ /* 0x004ff6000b800000 */
[----:B------:R-:W1:Y:S01]  /*1570*/  LDC R3, c[0x0][0x370] ;  /* 0x0000dc00ff037b82 */ /* 0x000e620000000800 */
[----:B------:R-:W-:Y:S01]  /*1580*/  PLOP3.LUT P1, PT, PT, PT, UP5, 0x80, 0x8 ;  /* 0x000000000008781c */ /* 0x000fe20003f2f058 */
[----:B------:R-:W-:Y:S01]  /*1590*/  UISETP.LT.AND UP0, UPT, UR23, 0x1, UPT ;  /* 0x000000011700788c */ /* 0x000fe2000bf01270 */
[----:B------:R-:W-:Y:S01]  /*15a0*/  IMAD.MOV.U32 R16, RZ, RZ, 0x1 ;  /* 0x00000001ff107424 */ /* 0x000fe200078e00ff */
[----:B------:R-:W-:Y:S01]  /*15b0*/  USHF.L.U32 UR10, UR37, 0x7, URZ ;  /* 0x00000007250a7899 */ /* 0x000fe200080006ff */
[----:B------:R-:W-:Y:S01]  /*15c0*/  PLOP3.LUT P1, PT, P1, PT, PT, 0x8, 0x80 ;  /* 0x000000000080781c */ /* 0x000fe20000f2e170 */
[----:B------:R-:W-:Y:S01]  /*15d0*/  USHF.L.U32 UR22, UR37, 0xa, URZ ;  /* 0x0000000a25167899 */ /* 0x000fe200080006ff */
[----:B------:R-:W-:Y:S01]  /*15e0*/  CS2R R14, SRZ ;  /* 0x00000000000e7805 */ /* 0x000fe2000001ff00 */
[----:B------:R-:W2:Y:S01]  /*15f0*/  S2UR UR5, SR_CgaCtaId ;  /* 0x00000000000579c3 */ /* 0x000ea20000008800 */
[----:B------:R-:W-:Y:S01]  /*1600*/  USHF.L.U32 UR21, UR37, 0x6, URZ ;  /* 0x0000000625157899 */ /* 0x000fe200080006ff */
[----:B------:R-:W-:Y:S01]  /*1610*/  IMAD.MOV.U32 R13, RZ, RZ, RZ ;  /* 0x000000ffff0d7224 */ /* 0x000fe200078e00ff */
[----:B------:R-:W-:Y:S01]  /*1620*/  USHF.L.U32 UR15, UR37, 0xc, URZ ;  /* 0x0000000c250f7899 */ /* 0x000fe200080006ff */
[----:B------:R-:W-:Y:S01]  /*1630*/  IMAD.MOV.U32 R12, RZ, RZ, 0x1 ;  /* 0x00000001ff0c7424 */ /* 0x000fe200078e00ff */
[----:B------:R-:W4:Y:S03]  /*1640*/  LDCU.64 UR44, c[0x0][0x348] ;  /* 0x00006900ff2c77ac */ /* 0x000f260008000a00 */
[----:B------:R-:W1:Y:S01]  /*1650*/  LDC R0, c[0x0][0x374] ;  /* 0x0000dd00ff007b82 */ /* 0x000e620000000800 */
[----:B------:R-:W-:-:S02]  /*1660*/  USEL UR23, UR23, 0x1, !UP0 ;  /* 0x0000000117177887 */ /* 0x000fc4000c000000 */
[----:B------:R-:W-:Y:S02]  /*1670*/  ULOP3.LUT UR22, UR22, 0x400, URZ, 0xc0, !UPT ;  /* 0x0000040016167892 */ /* 0x000fe4000f8ec0ff */
[----:B------:R-:W-:Y:S02]  /*1680*/  ULOP3.LUT UR21, UR21, 0x40, URZ, 0xc0, !UPT ;  /* 0x0000004015157892 */ /* 0x000fe4000f8ec0ff */
[----:B------:R-:W-:Y:S02]  /*1690*/  ULOP3.LUT UR15, UR15, 0x1000, URZ, 0xc0, !UPT ;  /* 0x000010000f0f7892 */ /* 0x000fe4000f8ec0ff */
[----:B------:R-:W-:Y:S01]  /*16a0*/  ULOP3.LUT UR10, UR10, 0x80, URZ, 0xc0, !UPT ;  /* 0x000000800a0a7892 */ /* 0x000fe2000f8ec0ff */
[----:B------:R-:W-:Y:S01]  /*16b0*/  UMOV UR14, URZ ;  /* 0x000000ff000e7c82 */ /* 0x000fe20008000000 */
[----:B------:R-:W-:-:S10]  /*16c0*/  UMOV UR7, 0x400 ;  /* 0x0000040000077882 */ /* 0x000fd40000000000 */
.L_x_32:
[----:B------:R-:W-:-:S03]  /*16d0*/  UISETP.NE.AND UP0, UPT, UR37, URZ, UPT ;  /* 0x000000ff2500728c */ /* 0x000fc6000bf05270 */
[----:B--2---:R-:W-:Y:S02]  /*16e0*/  UMOV UR37, UR5 ;  /* 0x0000000500257c82 */ /* 0x004fe40008000000 */
[----:B------:R-:W-:-:S04]  /*16f0*/  ULEA UR6, UR37, UR7, 0x18 ;  /* 0x0000000725067291 */ /* 0x000fc8000f8ec0ff */
[----:B------:R-:W-:Y:S08]  /*1700*/  BRA.U UP0, `(.L_x_23) ;  /* 0x0000000100347547 */ /* 0x000ff0000b800000 */
[----:B------:R-:W2:Y:S01]  /*1710*/  S2R R4, SR_CgaCtaId ;  /* 0x0000000000047919 */ /* 0x000ea20000008800 */
[----:B------:R-:W-:-:S04]  /*1720*/  MOV R5, 0x400 ;  /* 0x0000040000057802 */ /* 0x000fc80000000f00 */
[----:B--2---:R-:W-:Y:S02]  /*1730*/  LEA R4, R4, R5, 0x18 ;  /* 0x0000000504047211 */ /* 0x004fe400078ec0ff */
[----:B------:R-:W-:-:S03]  /*1740*/  SHF.L.U32 R5, R12, 0x1f, RZ ;  /* 0x0000001f0c057819 */ /* 0x000fc600000006ff */
[----:B------:R-:W-:-:S04]  /*1750*/  IMAD R4, R13, 0x8, R4 ;  /* 0x000000080d047824 */ /* 0x000fc800078e0204 */
[----:B------:R-:W2:Y:S02]  /*1760*/  SYNCS.PHASECHK.TRANS64.TRYWAIT P0, [R4+URZ+0xd0], R5 ;  /* 0x0000d005040075a7 */ /* 0x000ea400080011ff */
[----:B--2---:R-:W-:Y:S05]  /*1770*/  @!P0 BRA `(.L_x_24) ;  /* 0x0000007c00f08947 */ /* 0x004fea0003800000 */
.L_x_125:
[----:B------:R1:W-:Y:S01]  /*1780*/  SYNCS.ARRIVE.TRANS64.A1T0 RZ, [R4+URZ+0xc0], RZ ;  /* 0x0000c0ff04ff79a7 */ /* 0x0003e200081000ff */
[----:B------:R-:W-:-:S05]  /*1790*/  VIADD R13, R13, 0x1 ;  /* 0x000000010d0d7836 */ /* 0x000fca0000000000 */
[----:B------:R-:W-:-:S04]  /*17a0*/  ISETP.NE.AND P0, PT, R13, 0x2, PT ;  /* 0x000000020d00780c */ /* 0x000fc80003f05270 */
[----:B--2---:R-:W-:Y:S02]  /*17b0*/  SEL R5, RZ, 0x1, P0 ;  /* 0x00000001ff057807 */ /* 0x004fe40000000000 */
[----:B------:R-:W-:Y:S02]  /*17c0*/  SEL R13, R13, RZ, P0 ;  /* 0x000000ff0d0d7207 */ /* 0x000fe40000000000 */
[----:B------:R-:W-:-:S07]  /*17d0*/  LOP3.LUT R12, R12, R5, RZ, 0x3c, !PT ;  /* 0x000000050c0c7212 */ /* 0x000fce00078e3cff */
.L_x_23:
[----:B------:R-:W-:Y:S01]  /*17e0*/  ULEA UR4, UR14, UR6, 0x3 ;  /* 0x000000060e047291 */ /* 0x000fe2000f8e18ff */
[----:B-1----:R-:W-:-:S08]  /*17f0*/  SHF.L.U32 R4, R16, 0x1f, RZ ;  /* 0x0000001f10047819 */ /* 0x002fd000000006ff */
[----:B------:R1:W2:Y:S02]  /*1800*/  SYNCS.PHASECHK.TRANS64.TRYWAIT P0, [UR4+0x18], R4 ;  /* 0x00001804ff0075a7 */ /* 0x0002a40008001104 */
[----:B------:R-:W3:Y:S02]  /*1810*/  LDCU UR4, c[0x0][0x38c] ;  /* 0x00007180ff0477ac */ /* 0x000ee40008000800 */
[----:B---3--:R-:W-:-:S09]  /*1820*/  UISETP.GE.AND UP0, UPT, UR4, 0x1, UPT ;  /* 0x000000010400788c */ /* 0x008fd2000bf06270 */
[----:B-1----:R-:W-:Y:S05]  /*1830*/  BRA.U !UP0, `(.L_x_25) ;  /* 0x0000000108dc7547 */ /* 0x002fea000b800000 */
[----:B------:R-:W-:Y:S01]  /*1840*/  R2UR UR27, R20 ;  /* 0x00000000141b72ca */ /* 0x000fe200000e0000 */
[----:B----4-:R-:W-:Y:S01]  /*1850*/  UIADD3 UR42, UP2, UPT, UR44, 0x80, URZ ;  /* 0x000000802c2a7890 */ /* 0x010fe2000ff5e0ff */
[----:B------:R-:W-:Y:S01]  /*1860*/  @!P4 MOV R5, 0xc800 ;  /* 0x0000c8000005c802 */ /* 0x000fe20000000f00 */
[----:B------:R-:W-:Y:S02]  /*1870*/  UIADD3 UR40, UP1, UPT, UR44, 0x280, URZ ;  /* 0x000002802c287890 */ /* 0x000fe4000ff3e0ff */
[----:B------:R-:W-:Y:S02]  /*1880*/  UIADD3 UR38, UP0, UPT, UR44, 0x180, URZ ;  /* 0x000001802c267890 */ /* 0x000fe4000ff1e0ff */
[----:B------:R-:W-:Y:S02]  /*1890*/  ULEA UR35, UR11, UR21, 0x7 ;  /* 0x000000150b237291 */ /* 0x000fe4000f8e38ff */
[----:B------:R-:W-:Y:S02]  /*18a0*/  UIADD3.X UR43, UPT, UPT, URZ, UR45, URZ, UP2, !UPT ;  /* 0x0000002dff2b7290 */ /* 0x000fe400097fe4ff */
[----:B------:R-:W-:-:S02]  /*18b0*/  UIADD3.X UR41, UPT, UPT, URZ, UR45, URZ, UP1, !UPT ;  /* 0x0000002dff297290 */ /* 0x000fc40008ffe4ff */
[----:B------:R-:W-:Y:S02]  /*18c0*/  UIADD3.X UR39, UPT, UPT, URZ, UR45, URZ, UP0, !UPT ;  /* 0x0000002dff277290 */ /* 0x000fe400087fe4ff */
[----:B------:R-:W-:Y:S01]  /*18d0*/  USHF.L.U32 UR27, UR27, 0x7, URZ ;  /* 0x000000071b1b7899 */ /* 0x000fe200080006ff */
[----:B------:R-:W-:Y:S01]  /*18e0*/  UMOV UR29, UR14 ;  /* 0x0000000e001d7c82 */ /* 0x000fe20008000000 */
[----:B------:R-:W-:-:S10]  /*18f0*/  UMOV UR12, URZ ;  /* 0x000000ff000c7c82 */ /* 0x000fd40008000000 */
.L_x_28:
[----:B------:R-:W-:Y:S01]  /*1900*/  ULEA UR33, UR29, UR6, 0x3 ;  /* 0x000000061d217291 */ /* 0x000fe2000f8e18ff */
[----:B-12---:R-:W-:Y:S11]  /*1910*/  @P0 BRA `(.L_x_26) ;  /* 0x00000000000c0947 */ /* 0x006ff60003800000 */
[----:B------:R-:W-:-:S04]  /*1920*/  SHF.L.U32 R7, R16, 0x1f, RZ ;  /* 0x0000001f10077819 */ /* 0x000fc800000006ff */
[----:B------:R-:W1:Y:S02]  /*1930*/  SYNCS.PHASECHK.TRANS64.TRYWAIT P0, [UR33+0x18], R7 ;  /* 0x00001807ff0075a7 */ /* 0x000e640008001121 */
[----:B-1----:R-:W-:Y:S05]  /*1940*/  @!P0 BRA `(.L_x_27) ;  /* 0x0000007c00908947 */ /* 0x002fea0003800000 */
.L_x_26:
[----:B------:R-:W-:Y:S01]  /*1950*/  UIADD3 UR14, UPT, UPT, UR29, 0x1, URZ ;  /* 0x000000011d0e7890 */ /* 0x000fe2000fffe0ff */
[----:B------:R3:W-:Y:S01]  /*1960*/  @!P4 SYNCS.ARRIVE.TRANS64 RZ, [UR33], R5 ;  /* 0x00000005ffffc9a7 */ /* 0x0007e20008000021 */
[----:B------:R-:W-:Y:S02]  /*1970*/  ULEA UR32, UR29, UR15, 0xd ;  /* 0x0000000f1d207291 */ /* 0x000fe4000f8e68ff */
[----:B------:R-:W-:Y:S02]  /*1980*/  UISETP.NE.AND UP0, UPT, UR14, 0x3, UPT ;  /* 0x000000030e00788c */ /* 0x000fe4000bf05270 */
[----:B------:R-:W-:Y:S02]  /*1990*/  ULEA UR32, UR32, UR6, 0x1 ;  /* 0x0000000620207291 */ /* 0x000fe4000f8e08ff */
[----:B------:R-:W-:Y:S02]  /*19a0*/  USEL UR8, URZ, 0x1, UP0 ;  /* 0x00000001ff087887 */ /* 0x000fe40008000000 */
[----:B------:R-:W-:-:S02]  /*19b0*/  USEL UR14, UR14, URZ, UP0 ;  /* 0x000000ff0e0e7287 */ /* 0x000fc40008000000 */
[----:B------:R-:W-:Y:S02]  /*19c0*/  ULEA UR16, UR29, UR6, 0xf ;  /* 0x000000061d107291 */ /* 0x000fe4000f8e78ff */
[----:B------:R-:W-:Y:S01]  /*19d0*/  ULEA UR4, UR14, UR6, 0x3 ;  /* 0x000000060e047291 */ /* 0x000fe2000f8e18ff */
[----:B------:R-:W-:Y:S01]  /*19e0*/  LOP3.LUT R16, R16, UR8, RZ, 0x3c, !PT ;  /* 0x0000000810107c12 */ /* 0x000fe2000f8e3cff */
[----:B------:R-:W-:Y:S02]  /*19f0*/  USHF.L.U32 UR26, UR12, 0x7, URZ ;  /* 0x000000070c1a7899 */ /* 0x000fe400080006ff */
[----:B------:R-:W-:Y:S01]  /*1a00*/  ULEA UR8, UR29, UR22, 0xb ;  /* 0x000000161d087291 */ /* 0x000fe2000f8e58ff */
[----:B-1----:R-:W-:Y:S01]  /*1a10*/  SHF.L.U32 R4, R16, 0x1f, RZ ;  /* 0x0000001f10047819 */ /* 0x002fe200000006ff */
[----:B------:R-:W-:Y:S02]  /*1a20*/  USHF.L.U32 UR34, UR12, 0x6, URZ ;  /* 0x000000060c227899 */ /* 0x000fe400080006ff */
[----:B------:R-:W-:Y:S01]  /*1a30*/  UIADD3 UR32, UPT, UPT, UR32, 0x10400, URZ ;  /* 0x0001040020207890 */ /* 0x000fe2000fffe0ff */
[----:B------:R3:W1:Y:S01]  /*1a40*/  SYNCS.PHASECHK.TRANS64.TRYWAIT P0, [UR4+0x18], R4 ;  /* 0x00001804ff0075a7 */ /* 0x0006620008001104 */
[----:B------:R-:W-:-:S02]  /*1a50*/  UIADD3 UR24, UPT, UPT, UR16, 0x1c400, URZ ;  /* 0x0001c40010187890 */ /* 0x000fc4000fffe0ff */
[----:B------:R-:W-:Y:S02]  /*1a60*/  UIADD3 UR16, UPT, UPT, UR16, 0x20400, URZ ;  /* 0x0002040010107890 */ /* 0x000fe4000fffe0ff */
[----:B------:R-:W-:Y:S02]  /*1a70*/  UIADD3 UR18, UPT, UPT, UR26, 0x40, URZ ;  /* 0x000000401a127890 */ /* 0x000fe4000fffe0ff */
[----:B------:R-:W-:Y:S01]  /*1a80*/  UIADD3 UR8, UPT, UPT, UR6, 0x34400, UR8 ;  /* 0x0003440006087890 */ /* 0x000fe2000fffe008 */
[----:B------:R-:W-:Y:S01]  /*1a90*/  UMOV UR4, 0x30000 ;  /* 0x0003000000047882 */ /* 0x000fe20000000000 */
[----:B------:R-:W-:Y:S01]  /*1aa0*/  UMOV UR30, 0x0 ;  /* 0x00000000001e7882 */ /* 0x000fe20000000000 */
[----:B------:R-:W-:Y:S01]  /*1ab0*/  UMOV UR31, 0x10000000 ;  /* 0x10000000001f7882 */ /* 0x000fe20000000000 */
[----:B------:R-:W-:Y:S01]  /*1ac0*/  UMOV UR25, UR33 ;  /* 0x0000002100197c82 */ /* 0x000fe20008000000 */
[----:B------:R-:W-:Y:S01]  /*1ad0*/  UMOV UR28, UR36 ;  /* 0x00000024001c7c82 */ /* 0x000fe20008000000 */
[----:B------:R-:W-:Y:S01]  /*1ae0*/  UMOV UR17, UR33 ;  /* 0x0000002100117c82 */ /* 0x000fe20008000000 */
[----:B------:R-:W-:Y:S01]  /*1af0*/  UMOV UR19, UR27 ;  /* 0x0000001b00137c82 */ /* 0x000fe20008000000 */
[----:B------:R-:W-:Y:S01]  /*1b00*/  UMOV UR20, UR36 ;  /* 0x0000002400147c82 */ /* 0x000fe20008000000 */
[----:B------:R-:W-:Y:S01]  /*1b10*/  UTMALDG.3D.MULTICAST [UR32], [UR42], UR4, desc[UR30] ;  /* 0x00001e202a0073b4 */ /* 0x000fe20008011804 */
[----:B------:R-:W-:Y:S01]  /*1b20*/  UMOV UR13, UR36 ;  /* 0x00000024000d7c82 */ /* 0x000fe20008000000 */
[----:B------:R-:W-:Y:S01]  /*1b30*/  UMOV UR9, UR33 ;  /* 0x0000002100097c82 */ /* 0x000fe20008000000 */
[----:B------:R-:W-:Y:S01]  /*1b40*/  UMOV UR29, UR14 ;  /* 0x0000000e001d7c82 */ /* 0x000fe20008000000 */
[----:B------:R-:W-:Y:S01]  /*1b50*/  UTMALDG.3D [UR24], [UR40], desc[UR30] ;  /* 0x00001e18280075b4 */ /* 0x000fe20008011000 */
[----:B------:R-:W-:Y:S01]  /*1b60*/  UTMALDG.3D [UR16], [UR40], desc[UR30] ;  /* 0x00001e10280075b4 */ /* 0x000fe20008011000 */
[----:B------:R2:W-:Y:S02]  /*1b70*/  UTMALDG.4D.MULTICAST [UR8], [UR38], UR4, desc[UR30] ;  /* 0x00001e08260073b4 */ /* 0x0005e40008019804 */
[----:B--2---:R-:W-:-:S04]  /*1b80*/  UIADD3 UR12, UPT, UPT, UR12, 0x1, URZ ;  /* 0x000000010c0c7890 */ /* 0x004fc8000fffe0ff */
[----:B------:R-:W-:-:S09]  /*1b90*/  UISETP.NE.AND UP0, UPT, UR12, UR23, UPT ;  /* 0x000000170c00728c */ /* 0x000fd2000bf05270 */
[----:B---3--:R-:W-:Y:S05]  /*1ba0*/  BRA.U UP0, `(.L_x_28) ;  /* 0xfffffffd00547547 */ /* 0x008fea000b83ffff */
.L_x_25:
[----:B------:R-:W-:Y:S01]  /*1bb0*/  LEA R8, R15, UR6, 0x3 ;  /* 0x000000060f087c11 */ /* 0x000fe2000f8e18ff */
[----:B------:R-:W-:Y:S01]  /*1bc0*/  @!P1 SYNCS.ARRIVE.TRANS64.A1T0 RZ, [UR6+0x78], RZ ;  /* 0x000078ffffff99a7 */ /* 0x000fe20008100006 */
[----:B------:R-:W-:Y:S01]  /*1bd0*/  SHF.L.U32 R5, R14, 0x1f, RZ ;  /* 0x0000001f0e057819 */ /* 0x000fe200000006ff */
[----:B------:R-:W-:-:S03]  /*1be0*/  NOP ;  /* 0x0000000000007918 */ /* 0x000fc60000000000 */
[----:B-12---:R-:W1:Y:S01]  /*1bf0*/  SYNCS.PHASECHK.TRANS64.TRYWAIT P0, [R8+URZ+0x80], R5 ;  /* 0x00008005080075a7 */ /* 0x006e6200080011ff */
[----:B------:R-:W-:Y:S01]  /*1c00*/  LEA R4, R15, UR6, 0x4 ;  /* 0x000000060f047c11 */ /* 0x000fe2000f8e20ff */
[----:B-1----:R-:W-:Y:S06]  /*1c10*/  @!P0 BRA `(.L_x_29) ;  /* 0x0000007800f48947 */ /* 0x002fec0003800000 */
.L_x_127:
[----:B-1----:R-:W1:Y:S01]  /*1c20*/  LDS.128 R4, [R4+0xf0] ;  /* 0x0000f00004047984 */ /* 0x002e620000000c00 */
[----:B------:R-:W-:Y:S01]  /*1c30*/  ISETP.GE.AND P0, PT, R2, 0x1, PT ;  /* 0x000000010200780c */ /* 0x000fe20003f06270 */
[----:B------:R-:W-:Y:S01]  /*1c40*/  VIADD R8, R8, 0x90 ;  /* 0x0000009008087836 */ /* 0x000fe20000000000 */
[----:B------:R-:W-:Y:S01]  /*1c50*/  @!PT LDS RZ, [RZ] ;  /* 0x00000000fffff984 */ /* 0x000fe20000000800 */
[----:B------:R-:W-:Y:S01]  /*1c60*/  @!PT LDS RZ, [RZ] ;  /* 0x00000000fffff984 */ /* 0x000fe20000000800 */
[----:B------:R-:W-:Y:S01]  /*1c70*/  @!PT LDS RZ, [RZ] ;  /* 0x00000000fffff984 */ /* 0x000fe20000000800 */
[----:B------:R-:W-:Y:S01]  /*1c80*/  @!PT LDS RZ, [RZ] ;  /* 0x00000000fffff984 */ /* 0x000fe20000000800 */
[----:B------:R2:W-:Y:S06]  /*1c90*/  MEMBAR.ALL.CTA ;  /* 0x0000000000007992 */ /* 0x0005ec0000008000 */
[----:B--2---:R-:W2:Y:S01]  /*1ca0*/  FENCE.VIEW.ASYNC.S ;  /* 0x00000000000073c6 */ /* 0x004ea20000000000 */
[----:B------:R-:W-:-:S04]  /*1cb0*/  PRMT R8, RZ, 0x654, R8 ;  /* 0x00000654ff087816 */ /* 0x000fc80000000008 */
[----:B--2---:R2:W-:Y:S01]  /*1cc0*/  SYNCS.ARRIVE.TRANS64.RED.A1T0 RZ, [R8+URZ], RZ ;  /* 0x000000ff08ff79a7 */ /* 0x0045e200081004ff */
[----:B-1----:R-:W-:-:S13]  /*1cd0*/  LOP3.LUT P2, RZ, R6, 0x1, RZ, 0xc0, !PT ;  /* 0x0000000106ff7812 */ /* 0x002fda000784c0ff */
[----:B------:R-:W-:Y:S01]  /*1ce0*/  @P2 SHF.R.U32.HI R9, RZ, 0x10, R5 ;  /* 0x00000010ff092819 */ /* 0x000fe20000011605 */
[----:B------:R-:W-:Y:S01]  /*1cf0*/  VOTEU.ANY UP0, P2 ;  /* 0x0000000000ff7886 */ /* 0x000fe20001000100 */
[----:B------:R-:W-:Y:S02]  /*1d00*/  @P2 MOV R11, R4 ;  /* 0x00000004000b2202 */ /* 0x000fe40000000f00 */
[----:B------:R-:W-:Y:S02]  /*1d10*/  @P2 R2UR.BROADCAST UR4, R9 ;  /* 0x00000000090422ca */ /* 0x000fe400008e0000 */
[----:B------:R-:W-:-:S11]  /*1d20*/  @P2 LOP3.LUT R10, R5, 0xffff, RZ, 0xc0, !PT ;  /* 0x0000ffff050a2812 */ /* 0x000fd600078ec0ff */
[----:B------:R-:W-:Y:S01]  /*1d30*/  @UP0 UMOV UR36, UR4 ;  /* 0x0000000400240c82 */ /* 0x000fe20008000000 */
[----:B--2---:R-:W-:Y:S05]  /*1d40*/  @!P0 BRA `(.L_x_30) ;  /* 0x0000000000b88947 */ /* 0x004fea0003800000 */
[----:B------:R-:W1:Y:S01]  /*1d50*/  LDC.64 R6, c[0x0][0xd18] ;  /* 0x00034600ff067b82 */ /* 0x000e620000000a00 */
[----:B------:R-:W-:-:S07]  /*1d60*/  ISETP.NE.AND P3, PT, R2, 0x1, PT ;  /* 0x000000010200780c */ /* 0x000fce0003f65270 */
[----:B------:R-:W2:Y:S08]  /*1d70*/  LDC.64 R8, c[0x0][0xd10] ;  /* 0x00034400ff087b82 */ /* 0x000eb00000000a00 */
[----:B------:R-:W3:Y:S08]  /*1d80*/  LDC R17, c[0x0][0xd20] ;  /* 0x00034800ff117b82 */ /* 0x000ef00000000800 */
[----:B------:R-:W4:Y:S01]  /*1d90*/  LDC R18, c[0x0][0xd0c] ;  /* 0x00034300ff127b82 */ /* 0x000f220000000800 */
[----:B-1----:R-:W-:Y:S01]  /*1da0*/  IMAD.HI.U32 R22, R0, R7, RZ ;  /* 0x0000000700167227 */ /* 0x002fe200078e00ff */
[----:B------:R-:W-:-:S06]  /*1db0*/  ISETP.NE.AND P0, PT, R6, 0x1, PT ;  /* 0x000000010600780c */ /* 0x000fcc0003f05270 */
[----:B------:R-:W1:Y:S01]  /*1dc0*/  LDC.64 R4, c[0x0][0xd28] ;  /* 0x00034a00ff047b82 */ /* 0x000e620000000a00 */
[----:B--2---:R-:W-:-:S04]  /*1dd0*/  IMAD.HI.U32 R20, R3, R8, RZ ;  /* 0x0000000803147227 */ /* 0x004fc800078e00ff */
[----:B------:R-:W-:Y:S01]  /*1de0*/  IMAD.HI.U32 R24, R11, R8, RZ ;  /* 0x000000080b187227 */ /* 0x000fe200078e00ff */
[----:B------:R-:W-:Y:S02]  /*1df0*/  SHF.R.U32.HI R20, RZ, R9, R20 ;  /* 0x00000009ff147219 */ /* 0x000fe40000011614 */
[----:B---3--:R-:W-:Y:S01]  /*1e00*/  SHF.R.U32.HI R19, RZ, R17, R22 ;  /* 0x00000011ff137219 */ /* 0x008fe20000011616 */
[----:B------:R-:W-:Y:S01]  /*1e10*/  IMAD.HI.U32 R22, R10, R7, RZ ;  /* 0x000000070a167227 */ /* 0x000fe200078e00ff */
[----:B------:R-:W-:Y:S02]  /*1e20*/  SHF.R.U32.HI R24, RZ, R9, R24 ;  /* 0x00000009ff187219 */ /* 0x000fe40000011618 */
[----:B------:R-:W-:Y:S02]  /*1e30*/  SEL R19, R0, R19, !P0 ;  /* 0x0000001300137207 */ /* 0x000fe40004000000 */
[----:B------:R-:W-:Y:S02]  /*1e40*/  SHF.R.U32.HI R17, RZ, R17, R22 ;  /* 0x00000011ff117219 */ /* 0x000fe40000011616 */
[----:B----4-:R-:W-:-:S02]  /*1e50*/  ISETP.NE.AND P1, PT, R18, 0x1, PT ;  /* 0x000000011200780c */ /* 0x010fc40003f25270 */
[----:B------:R-:W-:Y:S02]  /*1e60*/  SEL R17, R10, R17, !P0 ;  /* 0x000000110a117207 */ /* 0x000fe40004000000 */
[----:B------:R-:W-:Y:S02]  /*1e70*/  SEL R21, R3, R20, !P1 ;  /* 0x0000001403157207 */ /* 0x000fe40004800000 */
[----:B------:R-:W-:Y:S01]  /*1e80*/  SEL R7, R11, R24, !P1 ;  /* 0x000000180b077207 */ /* 0x000fe20004800000 */
[----:B-1----:R-:W-:Y:S01]  /*1e90*/  IMAD.HI.U32 R20, R19, R4, RZ ;  /* 0x0000000413147227 */ /* 0x002fe200078e00ff */
[----:B------:R-:W-:-:S03]  /*1ea0*/  IADD3 R9, PT, PT, -R17, RZ, RZ ;  /* 0x000000ff11097210 */ /* 0x000fc60007ffe1ff */
[----:B------:R-:W-:Y:S01]  /*1eb0*/  IMAD.HI.U32 R8, R21, R4, RZ ;  /* 0x0000000415087227 */ /* 0x000fe200078e00ff */
[----:B------:R-:W-:-:S03]  /*1ec0*/  @P3 SHF.R.U32.HI R19, RZ, R5, R20 ;  /* 0x00000005ff133219 */ /* 0x000fc60000011614 */
[----:B------:R-:W-:Y:S01]  /*1ed0*/  IMAD R9, R6, R9, R10 ;  /* 0x0000000906097224 */ /* 0x000fe200078e020a */
        /* <DEDUP_REMOVED lines=12> */
[----:B------:R-:W-:-:S05]  /*1fa0*/  @!P0 SEL R5, R7, R20, !P3 ;  /* 0x0000001407058207 */ /* 0x000fca0005800000 */
[--C-:B------:R-:W-:Y:S02]  /*1fb0*/  @!P0 IMAD.IADD R8, R8, 0x1, -R5.reuse ;  /* 0x0000000108088824 */ /* 0x100fe400078e0a05 */
[----:B------:R-:W-:Y:S01]  /*1fc0*/  @!P0 IMAD R5, R4, R21, R5 ;  /* 0x0000001504058224 */ /* 0x000fe200078e0205 */
[----:B------:R-:W-:Y:S01]  /*1fd0*/  IADD3 R4, PT, PT, -R7, RZ, RZ ;  /* 0x000000ff07047210 */ /* 0x000fe20007ffe1ff */
[----:B------:R-:W-:Y:S02]  /*1fe0*/  @!P0 IMAD R17, R2, R8, R7 ;  /* 0x0000000802118224 */ /* 0x000fe400078e0207 */
[----:B------:R-:W-:Y:S02]  /*1ff0*/  @!P0 IMAD.MOV.U32 R7, RZ, RZ, R5 ;  /* 0x000000ffff078224 */ /* 0x000fe400078e0005 */
[----:B------:R-:W-:Y:S02]  /*2000*/  IMAD R4, R18, R4, R11 ;  /* 0x0000000412047224 */ /* 0x000fe400078e020b */
[----:B------:R-:W-:-:S02]  /*2010*/  IMAD R10, R17, R6, R9 ;  /* 0x00000006110a7224 */ /* 0x000fc400078e0209 */
[----:B------:R-:W-:Y:S02]  /*2020*/  IMAD R11, R7, R18, R4 ;  /* 0x00000012070b7224 */ /* 0x000fe400078e0204 */
.L_x_30:
[----:B------:R-:W1:Y:S02]  /*2030*/  LDCU UR4, c[0x0][0xd30] ;  /* 0x0001a600ff0477ac */ /* 0x000e640008000800 */
[----:B-1----:R-:W-:-:S09]  /*2040*/  UISETP.NE.AND UP0, UPT, UR4, 0x1, UPT ;  /* 0x000000010400788c */ /* 0x002fd2000bf05270 */
[----:B------:R-:W-:Y:S05]  /*2050*/  BRA.U UP0, `(.L_x_31) ;  /* 0x0000000100407547 */ /* 0x000fea000b800000 */
[----:B------:R-:W1:Y:S08]  /*2060*/  LDC.64 R6, c[0x0][0xd10] ;  /* 0x00034400ff067b82 */ /* 0x000e700000000a00 */
[----:B------:R-:W2:Y:S08]  /*2070*/  LDC.64 R4, c[0x0][0xd18] ;  /* 0x00034600ff047b82 */ /* 0x000eb00000000a00 */
[----:B------:R-:W3:Y:S08]  /*2080*/  LDC R8, c[0x0][0xd20] ;  /* 0x00034800ff087b82 */ /* 0x000ef00000000800 */
[----:B------:R-:W4:Y:S01]  /*2090*/  LDC R18, c[0x0][0xd0c] ;  /* 0x00034300ff127b82 */ /* 0x000f220000000800 */
[----:B-1----:R-:W-:-:S05]  /*20a0*/  IMAD.HI.U32 R6, R11, R6, RZ ;  /* 0x000000060b067227 */ /* 0x002fca00078e00ff */
[----:B------:R-:W-:Y:S01]  /*20b0*/  SHF.R.U32.HI R6, RZ, R7, R6 ;  /* 0x00000007ff067219 */ /* 0x000fe20000011606 */
[----:B--2---:R-:W-:Y:S01]  /*20c0*/  IMAD.HI.U32 R5, R10, R5, RZ ;  /* 0x000000050a057227 */ /* 0x004fe200078e00ff */
[----:B------:R-:W-:-:S04]  /*20d0*/  ISETP.NE.AND P0, PT, R4, 0x1, PT ;  /* 0x000000010400780c */ /* 0x000fc80003f05270 */
[----:B---3--:R-:W-:-:S04]  /*20e0*/  SHF.R.U32.HI R5, RZ, R8, R5 ;  /* 0x00000008ff057219 */ /* 0x008fc80000011605 */
[----:B------:R-:W-:Y:S02]  /*20f0*/  SEL R5, R10, R5, !P0 ;  /* 0x000000050a057207 */ /* 0x000fe40004000000 */
[----:B----4-:R-:W-:-:S04]  /*2100*/  ISETP.NE.AND P1, PT, R18, 0x1, PT ;  /* 0x000000011200780c */ /* 0x010fc80003f25270 */
[----:B------:R-:W-:-:S05]  /*2110*/  SEL R6, R11, R6, !P1 ;  /* 0x000000060b067207 */ /* 0x000fca0004800000 */
[----:B------:R-:W-:Y:S02]  /*2120*/  IMAD.IADD R7, R5, 0x1, -R6 ;  /* 0x0000000105077824 */ /* 0x000fe400078e0a06 */
[----:B------:R-:W-:Y:S02]  /*2130*/  IMAD.IADD R5, R6, 0x1, -R5 ;  /* 0x0000000106057824 */ /* 0x000fe400078e0a05 */
[----:B------:R-:W-:Y:S02]  /*2140*/  IMAD R11, R7, R18, R11 ;  /* 0x00000012070b7224 */ /* 0x000fe400078e020b */
[----:B------:R-:W-:-:S07]  /*2150*/  IMAD R10, R5, R4, R10 ;  /* 0x00000004050a7224 */ /* 0x000fce00078e020a */
.L_x_31:
[----:B------:R-:W-:Y:S01]  /*2160*/  VIADD R15, R15, 0x1 ;  /* 0x000000010f0f7836 */ /* 0x000fe20000000000 */
[----:B------:R-:W-:Y:S01]  /*2170*/  PLOP3.LUT P1, PT, PT, PT, PT, 0x80, 0x8 ;  /* 0x000000000008781c */ /* 0x000fe20003f2f070 */
[----:B------:R-:W-:Y:S02]  /*2180*/  IMAD.IADD R4, R11, 0x1, R92 ;  /* 0x000000010b047824 */ /* 0x000fe400078e025c */
[----:B------:R-:W-:Y:S01]  /*2190*/  IMAD.IADD R20, R10, 0x1, R81 ;  /* 0x000000010a147824 */ /* 0x000fe200078e0251 */
[C---:B------:R-:W-:Y:S02]  /*21a0*/  ISETP.NE.AND P0, PT, R15.reuse, 0x2, PT ;  /* 0x000000020f00780c */ /* 0x040fe40003f05270 */
[----:B------:R-:W-:Y:S02]  /*21b0*/  R2UR UR11, R4 ;  /* 0x00000000040b72ca */ /* 0x000fe400000e0000 */
[----:B------:R-:W-:Y:S02]  /*21c0*/  SEL R5, RZ, 0x1, P0 ;  /* 0x00000001ff057807 */ /* 0x000fe40000000000 */
[----:B------:R-:W-:-:S02]  /*21d0*/  SEL R15, R15, RZ, P0 ;  /* 0x000000ff0f0f7207 */ /* 0x000fc40000000000 */
[----:B------:R-:W-:Y:S01]  /*21e0*/  LOP3.LUT R14, R14, R5, RZ, 0x3c, !PT ;  /* 0x000000050e0e7212 */ /* 0x000fe200078e3cff */
[----:B------:R-:W-:Y:S08]  /*21f0*/  @P2 BRA `(.L_x_32) ;  /* 0xfffffff400342947 */ /* 0x000ff0000383ffff */
[----:B------:R-:W-:Y:S01]  /*2200*/  UIADD3 UR6, UPT, UPT, UR6, 0x18, URZ ;  /* 0x0000001806067890 */ /* 0x000fe2000fffe0ff */
[----:B------:R-:W-:-:S03]  /*2210*/  SHF.L.U32 R3, R16, 0x1f, RZ ;  /* 0x0000001f10037819 */ /* 0x000fc600000006ff */
[----:B------:R-:W-:-:S09]  /*2220*/  ULEA UR4, UR14, UR6, 0x3 ;  /* 0x000000060e047291 */ /* 0x000fd2000f8e18ff */
[----:B------:R-:W1:Y:S02]  /*2230*/  SYNCS.PHASECHK.TRANS64.TRYWAIT P0, [UR4], R3 ;  /* 0x00000003ff0075a7 */ /* 0x000e640008001104 */
[----:B-1----:R-:W-:Y:S05]  /*2240*/  @!P0 BRA `(.L_x_33) ;  /* 0x00000074007c8947 */ /* 0x002fea0003800000 */
.L_x_129:
[----:B------:R-:W-:-:S04]  /*2250*/  UIADD3 UR5, UPT, UPT, UR14, 0x1, URZ ;  /* 0x000000010e057890 */ /* 0x000fc8000fffe0ff */
[----:B------:R-:W-:-:S04]  /*2260*/  UISETP.NE.AND UP0, UPT, UR5, 0x3, UPT ;  /* 0x000000030500788c */ /* 0x000fc8000bf05270 */
[----:B------:R-:W-:Y:S02]  /*2270*/  USEL UR7, URZ, 0x1, UP0 ;  /* 0x00000001ff077887 */ /* 0x000fe40008000000 */
[----:B------:R-:W-:-:S04]  /*2280*/  USEL UR5, UR5, URZ, UP0 ;  /* 0x000000ff05057287 */ /* 0x000fc80008000000 */
[----:B------:R-:W-:Y:S01]  /*2290*/  ULEA UR4, UR5, UR6, 0x3 ;  /* 0x0000000605047291 */ /* 0x000fe2000f8e18ff */
[----:B------:R-:W-:-:S04]  /*22a0*/  LOP3.LUT R16, R16, UR7, RZ, 0x3c, !PT ;  /* 0x0000000710107c12 */ /* 0x000fc8000f8e3cff */
[----:B-1----:R-:W-:-:S04]  /*22b0*/  SHF.L.U32 R3, R16, 0x1f, RZ ;  /* 0x0000001f10037819 */ /* 0x002fc800000006ff */
[----:B------:R-:W1:Y:S02]  /*22c0*/  SYNCS.PHASECHK.TRANS64.TRYWAIT P0, [UR4], R3 ;  /* 0x00000003ff0075a7 */ /* 0x000e640008001104 */
[----:B-1----:R-:W-:Y:S05]  /*22d0*/  @!P0 BRA `(.L_x_34) ;  /* 0x0000007400708947 */ /* 0x002fea0003800000 */
.L_x_131:
[----:B------:R-:W-:-:S04]  /*22e0*/  UIADD3 UR5, UPT, UPT, UR5, 0x1, URZ ;  /* 0x0000000105057890 */ /* 0x000fc8000fffe0ff */
[----:B------:R-:W-:-:S04]  /*22f0*/  UISETP.NE.AND UP0, UPT, UR5, 0x3, UPT ;  /* 0x000000030500788c */ /* 0x000fc8000bf05270 */
[----:B------:R-:W-:Y:S02]  /*2300*/  USEL UR4, URZ, 0x1, UP0 ;  /* 0x00000001ff047887 */ /* 0x000fe40008000000 */
[----:B------:R-:W-:-:S04]  /*2310*/  USEL UR5, UR5, URZ, UP0 ;  /* 0x000000ff05057287 */ /* 0x000fc80008000000 */
[----:B------:R-:W-:Y:S01]  /*2320*/  ULEA UR5, UR5, UR6, 0x3 ;  /* 0x0000000605057291 */ /* 0x000fe2000f8e18ff */
[----:B-1----:R-:W-:-:S04]  /*2330*/  LOP3.LUT R3, R16, UR4, RZ, 0x3c, !PT ;  /* 0x0000000410037c12 */ /* 0x002fc8000f8e3cff */
[----:B------:R-:W-:Y:S01]  /*2340*/  SHF.L.U32 R3, R3, 0x1f, RZ ;  /* 0x0000001f03037819 */ /* 0x000fe200000006ff */
[----:B------:R-:W-:-:S07]  /*2350*/  IMAD.U32 R0, RZ, RZ, UR5 ;  /* 0x00000005ff007e24 */ /* 0x000fce000f8e00ff */
.L_x_35:
[----:B-1----:R1:W2:Y:S02]  /*2360*/  SYNCS.PHASECHK.TRANS64.TRYWAIT P0, [R0+URZ], R3 ;  /* 0x00000003000075a7 */ /* 0x0022a400080011ff */
[----:B--2---:R-:W-:Y:S05]  /*2370*/  @!P0 NANOSLEEP.SYNCS 0x989680 ;  /* 0x009896800000895d */ /* 0x004fea0003900000 */
[----:B------:R-:W2:Y:S02]  /*2380*/  @!P0 SYNCS.PHASECHK.TRANS64 P0, [R0+URZ], R3 ;  /* 0x00000003000085a7 */ /* 0x000ea400080010ff */
[----:B--2-4-:R-:W-:Y:S05]  /*2390*/  @P0 EXIT ;  /* 0x000000000000094d */ /* 0x014fea0003800000 */
[----:B------:R-:W-:Y:S05]  /*23a0*/  BRA `(.L_x_35) ;  /* 0xfffffffc00ec7947 */ /* 0x000fea000383ffff */
.L_x_22:
[----:B------:R-:W-:-:S04]  /*23b0*/  UISETP.NE.AND UP1, UPT, UR37, URZ, UPT ;  /* 0x000000ff2500728c */ /* 0x000fc8000bf25270 */
[----:B------:R-:W-:-:S09]  /*23c0*/  UISETP.NE.OR UP1, UPT, UR8, 0x1, UP1 ;  /* 0x000000010800788c */ /* 0x000fd20008f25670 */
[----:B------:R-:W-:Y:S05]  /*23d0*/  BRA.U UP1, `(.L_x_36) ;  /* 0x0000000501487547 */ /* 0x000fea000b800000 */
[----:B------:R-:W-:Y:S01]  /*23e0*/  ISETP.GE.U32.AND P2, PT, R3, 0x2, PT ;  /* 0x000000020300780c */ /* 0x000fe20003f46070 */
[----:B------:R-:W-:Y:S01]  /*23f0*/  IMAD.MOV.U32 R12, RZ, RZ, 0x1 ;  /* 0x00000001ff0c7424 */ /* 0x000fe200078e00ff */
[----:B------:R-:W-:Y:S02]  /*2400*/  CS2R R10, SRZ ;  /* 0x00000000000a7805 */ /* 0x000fe4000001ff00 */
[----:B------:R-:W-:Y:S01]  /*2410*/  CS2R R8, SRZ ;  /* 0x0000000000087805 */ /* 0x000fe2000001ff00 */
[----:B------:R-:W-:Y:S01]  /*2420*/  UMOV UR4, 0x400 ;  /* 0x0000040000047882 */ /* 0x000fe20000000000 */
[----:B------:R-:W-:Y:S01]  /*2430*/  UMOV UR6, URZ ;  /* 0x000000ff00067c82 */ /* 0x000fe20008000000 */
[----:B------:R-:W-:-:S12]  /*2440*/  ULEA UR37, UR37, UR4, 0x18 ;  /* 0x0000000425257291 */ /* 0x000fd8000f8ec0ff */
.L_x_40:
[----:B------:R-:W-:Y:S02]  /*2450*/  LEA R0, R8, UR37, 0x3 ;  /* 0x0000002508007c11 */ /* 0x000fe4000f8e18ff */
[----:B------:R-:W-:-:S03]  /*2460*/  SHF.L.U32 R5, R9, 0x1f, RZ ;  /* 0x0000001f09057819 */ /* 0x000fc600000006ff */
[----:B------:R-:W-:Y:S01]  /*2470*/  VIADD R4, R0, 0xd0 ;  /* 0x000000d000047836 */ /* 0x000fe20000000000 */
[----:B------:R-:W1:Y:S02]  /*2480*/  SYNCS.PHASECHK.TRANS64.TRYWAIT P0, [R0+URZ+0xc0], R5 ;  /* 0x0000c005000075a7 */ /* 0x000e6400080011ff */
[----:B-1----:R-:W-:Y:S05]  /*2490*/  @!P0 BRA `(.L_x_37) ;  /* 0x0000007400188947 */ /* 0x002fea0003800000 */
.L_x_132:
[----:B------:R-:W-:Y:S01]  /*24a0*/  ULEA UR5, UR6, UR37, 0x3 ;  /* 0x0000002506057291 */ /* 0x000fe2000f8e18ff */
[----:B------:R-:W-:Y:S01]  /*24b0*/  PRMT R4, RZ, 0x654, R4 ;  /* 0x00000654ff047816 */ /* 0x000fe20000000004 */
[----:B-1----:R-:W-:Y:S01]  /*24c0*/  @!P2 IMAD.MOV.U32 R5, RZ, RZ, 0x10 ;  /* 0x00000010ff05a424 */ /* 0x002fe200078e00ff */
[----:B------:R-:W-:Y:S01]  /*24d0*/  SHF.L.U32 R7, R12, 0x1f, RZ ;  /* 0x0000001f0c077819 */ /* 0x000fe200000006ff */
[----:B------:R-:W-:Y:S01]  /*24e0*/  UIADD3 UR4, UPT, UPT, UR5, 0x80, URZ ;  /* 0x0000008005047890 */ /* 0x000fe2000fffe0ff */
[----:B------:R1:W-:Y:S05]  /*24f0*/  SYNCS.ARRIVE.TRANS64.RED.A1T0 RZ, [R4+URZ], RZ ;  /* 0x000000ff04ff79a7 */ /* 0x0003ea00081004ff */
[----:B------:R-:W-:Y:S01]  /*2500*/  IMAD.U32 R0, RZ, RZ, UR4 ;  /* 0x00000004ff007e24 */ /* 0x000fe2000f8e00ff */
[----:B------:R-:W2:Y:S04]  /*2510*/  SYNCS.PHASECHK.TRANS64.TRYWAIT P0, [UR5+0x90], R7 ;  /* 0x00009007ff0075a7 */ /* 0x000ea80008001105 */
[----:B------:R-:W-:Y:S01]  /*2520*/  PRMT R13, R3, 0x654, R0 ;  /* 0x00000654030d7816 */ /* 0x000fe20000000000 */
[----:B-12---:R-:W-:Y:S06]  /*2530*/  @!P0 BRA `(.L_x_38) ;  /* 0x0000007400048947 */ /* 0x006fec0003800000 */
.L_x_134:
[----:B------:R-:W-:Y:S01]  /*2540*/  ULEA UR4, UR6, UR37, 0x4 ;  /* 0x0000002506047291 */ /* 0x000fe2000f8e20ff */
[----:B---3--:R-:W-:Y:S01]  /*2550*/  SEL R2, R13, R2, !P2 ;  /* 0x000000020d027207 */ /* 0x008fe20005000000 */
[----:B------:R-:W-:Y:S01]  /*2560*/  UIADD3 UR5, UPT, UPT, UR5, 0x80, URZ ;  /* 0x0000008005057890 */ /* 0x000fe2000fffe0ff */
[----:B-1----:R-:W-:Y:S01]  /*2570*/  LEA R0, R11, UR37, 0x3 ;  /* 0x000000250b007c11 */ /* 0x002fe2000f8e18ff */
[----:B------:R-:W-:Y:S01]  /*2580*/  UIADD3 UR4, UPT, UPT, UR4, 0xf0, URZ ;  /* 0x000000f004047890 */ /* 0x000fe2000fffe0ff */
[----:B------:R1:W-:Y:S01]  /*2590*/  @!P2 SYNCS.ARRIVE.TRANS64.RED RZ, [R2+URZ], R5 ;  /* 0x0000000502ffa9a7 */ /* 0x0003e200080004ff */
[----:B------:R-:W-:Y:S01]  /*25a0*/  UIADD3 UR6, UPT, UPT, UR6, 0x1, URZ ;  /* 0x0000000106067890 */ /* 0x000fe2000fffe0ff */
[----:B------:R-:W-:-:S03]  /*25b0*/  VIADD R8, R8, 0x1 ;  /* 0x0000000108087836 */ /* 0x000fc60000000000 */
[----:B------:R-:W-:Y:S02]  /*25c0*/  UISETP.NE.AND UP0, UPT, UR6, 0x2, UPT ;  /* 0x000000020600788c */ /* 0x000fe4000bf05270 */
[----:B------:R-:W-:Y:S01]  /*25d0*/  ISETP.NE.AND P0, PT, R8, 0x2, PT ;  /* 0x000000020800780c */ /* 0x000fe20003f05270 */
[----:B------:R-:W-:Y:S06]  /*25e0*/  UGETNEXTWORKID.BROADCAST [UR4], [UR5] ;  /* 0x00000000040073ca */ /* 0x000fec0008000100 */
[----:B------:R-:W-:Y:S02]  /*25f0*/  USEL UR4, URZ, 0x1, UP0 ;  /* 0x00000001ff047887 */ /* 0x000fe40008000000 */
[----:B------:R-:W-:-:S04]  /*2600*/  USEL UR6, UR6, URZ, UP0 ;  /* 0x000000ff06067287 */ /* 0x000fc80008000000 */
[----:B------:R-:W-:Y:S02]  /*2610*/  LOP3.LUT R12, R12, UR4, RZ, 0x3c, !PT ;  /* 0x000000040c0c7c12 */ /* 0x000fe4000f8e3cff */
[----:B-1----:R-:W-:-:S04]  /*2620*/  SHF.L.U32 R5, R10, 0x1f, RZ ;  /* 0x0000001f0a057819 */ /* 0x002fc800000006ff */
[----:B------:R-:W1:Y:S02]  /*2630*/  SYNCS.PHASECHK.TRANS64.TRYWAIT P1, [R0+URZ+0x80], R5 ;  /* 0x00008005000075a7 */ /* 0x000e6400080211ff */
[----:B-1----:R-:W-:Y:S05]  /*2640*/  @!P1 BRA `(.L_x_39) ;  /* 0x0000007000d89947 */ /* 0x002fea0003800000 */
.L_x_135:
[C---:B------:R-:W-:Y:S01]  /*2650*/  LEA R4, R11.reuse, UR37, 0x4 ;  /* 0x000000250b047c11 */ /* 0x040fe2000f8e20ff */
[----:B-1----:R-:W-:Y:S01]  /*2660*/  VIADD R0, R0, 0x90 ;  /* 0x0000009000007836 */ /* 0x002fe20000000000 */
[----:B------:R-:W-:Y:S01]  /*2670*/  SEL R8, R8, RZ, P0 ;  /* 0x000000ff08087207 */ /* 0x000fe20000000000 */
[----:B------:R-:W-:-:S03]  /*2680*/  VIADD R11, R11, 0x1 ;  /* 0x000000010b0b7836 */ /* 0x000fc60000000000 */
[----:B------:R-:W1:Y:S01]  /*2690*/  LDS.128 R4, [R4+0xf0] ;  /* 0x0000f00004047984 */ /* 0x000e620000000c00 */
[----:B------:R-:W-:Y:S02]  /*26a0*/  PRMT R0, RZ, 0x654, R0 ;  /* 0x00000654ff007816 */ /* 0x000fe40000000000 */
[C---:B------:R-:W-:Y:S01]  /*26b0*/  ISETP.NE.AND P1, PT, R11.reuse, 0x2, PT ;  /* 0x000000020b00780c */ /* 0x040fe20003f25270 */
[----:B------:R-:W-:Y:S01]  /*26c0*/  @!PT LDS RZ, [RZ] ;  /* 0x00000000fffff984 */ /* 0x000fe20000000800 */
[----:B------:R-:W-:Y:S01]  /*26d0*/  @!PT LDS RZ, [RZ] ;  /* 0x00000000fffff984 */ /* 0x000fe20000000800 */
[----:B------:R-:W-:Y:S01]  /*26e0*/  @!PT LDS RZ, [RZ] ;  /* 0x00000000fffff984 */ /* 0x000fe20000000800 */
[----:B------:R-:W-:Y:S01]  /*26f0*/  @!PT LDS RZ, [RZ] ;  /* 0x00000000fffff984 */ /* 0x000fe20000000800 */
[----:B------:R2:W-:Y:S06]  /*2700*/  MEMBAR.ALL.CTA ;  /* 0x0000000000007992 */ /* 0x0005ec0000008000 */
[----:B--2---:R-:W2:Y:S01]  /*2710*/  FENCE.VIEW.ASYNC.S ;  /* 0x00000000000073c6 */ /* 0x004ea20000000000 */
[----:B------:R-:W-:Y:S01]  /*2720*/  SEL R11, R11, RZ, P1 ;  /* 0x000000ff0b0b7207 */ /* 0x000fe20000800000 */
[----:B--2---:R2:W-:Y:S01]  /*2730*/  SYNCS.ARRIVE.TRANS64.RED.A1T0 RZ, [R0+URZ], RZ ;  /* 0x000000ff00ff79a7 */ /* 0x0045e200081004ff */
[----:B-1----:R-:W-:-:S02]  /*2740*/  LOP3.LUT P3, RZ, R6, 0x1, RZ, 0xc0, !PT ;  /* 0x0000000106ff7812 */ /* 0x002fc4000786c0ff */
[----:B------:R-:W-:-:S04]  /*2750*/  SEL R5, RZ, 0x1, P1 ;  /* 0x00000001ff057807 */ /* 0x000fc80000800000 */
[----:B------:R-:W-:Y:S02]  /*2760*/  LOP3.LUT R10, R10, R5, RZ, 0x3c, !PT ;  /* 0x000000050a0a7212 */ /* 0x000fe400078e3cff */
[----:B--2---:R-:W-:-:S04]  /*2770*/  SEL R0, RZ, 0x1, P0 ;  /* 0x00000001ff007807 */ /* 0x004fc80000000000 */
[----:B------:R-:W-:Y:S01]  /*2780*/  LOP3.LUT R9, R9, R0, RZ, 0x3c, !PT ;  /* 0x0000000009097212 */ /* 0x000fe200078e3cff */
[----:B------:R-:W-:Y:S06]  /*2790*/  @P3 BRA `(.L_x_40) ;  /* 0xfffffffc002c3947 */ /* 0x000fec000383ffff */
[----:B------:R-:W-:Y:S01]  /*27a0*/  ULEA UR5, UR6, UR37, 0x3 ;  /* 0x0000002506057291 */ /* 0x000fe2000f8e18ff */
[----:B------:R-:W-:-:S08]  /*27b0*/  SHF.L.U32 R3, R12, 0x1f, RZ ;  /* 0x0000001f0c037819 */ /* 0x000fd000000006ff */
[----:B------:R-:W1:Y:S02]  /*27c0*/  SYNCS.PHASECHK.TRANS64 P0, [UR5+0x90], R3 ;  /* 0x00009003ff0075a7 */ /* 0x000e640008001005 */
[----:B-1----:R-:W-:Y:S05]  /*27d0*/  @P0 BRA `(.L_x_41) ;  /* 0x0000000000080947 */ /* 0x002fea0003800000 */
[----:B------:R-:W1:Y:S02]  /*27e0*/  SYNCS.PHASECHK.TRANS64.TRYWAIT P0, [UR5+0x90], R3 ;  /* 0x00009003ff0075a7 */ /* 0x000e640008001105 */
[----:B-1----:R-:W-:Y:S05]  /*27f0*/  @!P0 BRA `(.L_x_42) ;  /* 0x0000007000808947 */ /* 0x002fea0003800000 */
.L_x_41:
[----:B------:R-:W-:-:S04]  /*2800*/  UIADD3 UR4, UPT, UPT, UR6, 0x1, URZ ;  /* 0x0000000106047890 */ /* 0x000fc8000fffe0ff */
[----:B------:R-:W-:-:S04]  /*2810*/  UISETP.NE.AND UP0, UPT, UR4, 0x2, UPT ;  /* 0x000000020400788c */ /* 0x000fc8000bf05270 */
[----:B------:R-:W-:Y:S02]  /*2820*/  USEL UR7, URZ, 0x1, UP0 ;  /* 0x00000001ff077887 */ /* 0x000fe40008000000 */
[----:B------:R-:W-:-:S04]  /*2830*/  USEL UR4, UR4, URZ, UP0 ;  /* 0x000000ff04047287 */ /* 0x000fc80008000000 */
[----:B------:R-:W-:Y:S01]  /*2840*/  ULEA UR4, UR4, UR37, 0x3 ;  /* 0x0000002504047291 */ /* 0x000fe2000f8e18ff */
[----:B-1----:R-:W-:-:S04]  /*2850*/  LOP3.LUT R3, R12, UR7, RZ, 0x3c, !PT ;  /* 0x000000070c037c12 */ /* 0x002fc8000f8e3cff */
[----:B------:R-:W-:-:S04]  /*2860*/  SHF.L.U32 R0, R3, 0x1f, RZ ;  /* 0x0000001f03007819 */ /* 0x000fc800000006ff */
[----:B------:R-:W1:Y:S02]  /*2870*/  SYNCS.PHASECHK.TRANS64 P0, [UR4+0x90], R0 ;  /* 0x00009000ff0075a7 */ /* 0x000e640008001004 */
[----:B-1----:R-:W-:Y:S05]  /*2880*/  @P0 EXIT ;  /* 0x000000000000094d */ /* 0x002fea0003800000 */
[----:B------:R-:W-:Y:S02]  /*2890*/  SHF.L.U32 R3, R3, 0x1f, RZ ;  /* 0x0000001f03037819 */ /* 0x000fe400000006ff */
[----:B------:R-:W-:-:S07]  /*28a0*/  MOV R0, UR4 ;  /* 0x0000000400007c02 */ /* 0x000fce0008000f00 */
.L_x_43:
[----:B-1----:R1:W2:Y:S02]  /*28b0*/  SYNCS.PHASECHK.TRANS64.TRYWAIT P0, [R0+URZ+0x90], R3 ;  /* 0x00009003000075a7 */ /* 0x0022a400080011ff */
[----:B--2---:R-:W-:Y:S05]  /*28c0*/  @!P0 NANOSLEEP.SYNCS 0x989680 ;  /* 0x009896800000895d */ /* 0x004fea0003900000 */
[----:B------:R-:W2:Y:S02]  /*28d0*/  @!P0 SYNCS.PHASECHK.TRANS64 P0, [R0+URZ+0x90], R3 ;  /* 0x00009003000085a7 */ /* 0x000ea400080010ff */
[----:B--2---:R-:W-:Y:S05]  /*28e0*/  @P0 EXIT ;  /* 0x000000000000094d */ /* 0x004fea0003800000 */
[----:B------:R-:W-:Y:S05]  /*28f0*/  BRA `(.L_x_43) ;  /* 0xfffffffc00ec7947 */ /* 0x000fea000383ffff */
.L_x_36:
[----:B------:R-:W-:Y:S05]  /*2900*/  BRA.U UP4, `(.L_x_44) ;  /* 0x0000000d04b87547 */ /* 0x000fea000b800000 */
[----:B------:R-:W-:Y:S01]  /*2910*/  UMOV UR4, 0x40 ;  /* 0x0000004000047882 */ /* 0x000fe20000000000 */
[----:B------:R-:W-:Y:S01]  /*2920*/  NOP ;  /* 0x0000000000007918 */ /* 0x000fe20000000000 */
[----:B------:R-:W-:Y:S01]  /*2930*/  ULEA UR4, UR37, UR4, 0x18 ;  /* 0x0000000425047291 */ /* 0x000fe2000f8ec0ff */
[----:B------:R-:W-:Y:S02]  /*2940*/  UMOV UR5, 0x400 ;  /* 0x0000040000057882 */ /* 0x000fe40000000000 */
[----:B------:R-:W-:-:S06]  /*2950*/  ULEA UR37, UR37, UR5, 0x18 ;  /* 0x0000000525257291 */ /* 0x000fcc000f8ec0ff */
[----:B---3--:R-:W1:Y:S02]  /*2960*/  LDS.U8 R2, [UR4+0x1c] ;  /* 0x00001c04ff027984 */ /* 0x008e640008000000 */
[----:B-1----:R-:W-:-:S13]  /*2970*/  ISETP.NE.AND P0, PT, R2, RZ, PT ;  /* 0x000000ff0200720c */ /* 0x002fda0003f05270 */
[----:B------:R-:W-:Y:S05]  /*2980*/  @P0 BRA `(.L_x_45) ;  /* 0x0000000000580947 */ /* 0x000fea0003800000 */
[----:B------:R-:W-:-:S13]  /*2990*/  ELECT P0, URZ, PT ;  /* 0x0000000000ff782f */ /* 0x000fda0003800000 */
[----:B------:R-:W-:Y:S05]  /*29a0*/  @!P0 BRA `(.L_x_46) ;  /* 0x0000000000608947 */ /* 0x000fea0003800000 */
[----:B------:R-:W-:Y:S01]  /*29b0*/  UMOV UR5, 0x10 ;  /* 0x0000001000057882 */ /* 0x000fe20000000000 */
[----:B------:R-:W-:Y:S01]  /*29c0*/  HFMA2 R2, -RZ, RZ, 0, 5.9604644775390625e-08 ;  /* 0x00000001ff027431 */ /* 0x000fe200000001ff */
[----:B------:R-:W-:-:S03]  /*29d0*/  MOV R3, 0xffff ;  /* 0x0000ffff00037802 */ /* 0x000fc60000000f00 */
[----:B------:R-:W-:Y:S04]  /*29e0*/  DEPBAR.LE SB1, 0x36 ;  /* 0x00009d800000791a */ /* 0x000fe80000000000 */
[----:B------:R-:W1:Y:S02]  /*29f0*/  UTCATOMSWS.FIND_AND_SET.ALIGN UP0, UR5, UR5 ;  /* 0x00000005000575e3 */ /* 0x000e640008000800 */
[----:B-1----:R-:W-:Y:S01]  /*2a00*/  MOV R4, UR5 ;  /* 0x0000000500047c02 */ /* 0x002fe20008000f00 */
[----:B------:R-:W-:Y:S06]  /*2a10*/  BRA.U UP0, `(.L_x_47) ;  /* 0x0000000100187547 */ /* 0x000fec000b800000 */
.L_x_48:
[----:B------:R-:W-:Y:S05]  /*2a20*/  NANOSLEEP 0x64 ;  /* 0x000000640000795d */ /* 0x000fea0003800000 */
[----:B------:R-:W-:-:S05]  /*2a30*/  UMOV UR5, 0x10 ;  /* 0x0000001000057882 */ /* 0x000fca0000000000 */
[----:B------:R-:W-:Y:S04]  /*2a40*/  DEPBAR.LE SB1, 0x36 ;  /* 0x00009d800000791a */ /* 0x000fe80000000000 */
[----:B------:R-:W1:Y:S02]  /*2a50*/  UTCATOMSWS.FIND_AND_SET.ALIGN UP0, UR5, UR5 ;  /* 0x00000005000575e3 */ /* 0x000e640008000800 */
[----:B-1----:R-:W-:Y:S01]  /*2a60*/  MOV R4, UR5 ;  /* 0x0000000500047c02 */ /* 0x002fe20008000f00 */
[----:B------:R-:W-:Y:S05]  /*2a70*/  BRA.U !UP0, `(.L_x_48) ;  /* 0xfffffffd08e87547 */ /* 0x000fea000b83ffff */
.L_x_47:
[-C--:B------:R-:W-:Y:S02]  /*2a80*/  SHF.L.U32 R3, R3, R4.reuse, RZ ;  /* 0x0000000403037219 */ /* 0x080fe400000006ff */
[----:B------:R-:W-:Y:S01]  /*2a90*/  SHF.L.U32 R2, R2, R4, RZ ;  /* 0x0000000402027219 */ /* 0x000fe200000006ff */
[----:B------:R-:W-:Y:S02]  /*2aa0*/  IMAD.SHL.U32 R4, R4, 0x20, RZ ;  /* 0x0000002004047824 */ /* 0x000fe400078e00ff */
[----:B------:R1:W-:Y:S04]  /*2ab0*/  ATOMS.OR RZ, [UR4+0x14], R3 ;  /* 0x00001403ffff798c */ /* 0x0003e8000b000004 */
[----:B------:R1:W-:Y:S04]  /*2ac0*/  ATOMS.OR RZ, [UR4+0x18], R2 ;  /* 0x00001802ffff798c */ /* 0x0003e8000b000004 */
[----:B------:R1:W-:Y:S01]  /*2ad0*/  STS [UR37+0x110], R4 ;  /* 0x00011004ff007988 */ /* 0x0003e20008000825 */
[----:B------:R-:W-:Y:S05]  /*2ae0*/  BRA `(.L_x_46) ;  /* 0x0000000000107947 */ /* 0x000fea0003800000 */
.L_x_45:
[----:B------:R-:W-:-:S05]  /*2af0*/  MOV R2, 0xffffffff ;  /* 0xffffffff00027802 */ /* 0x000fca0000000f00 */
[----:B------:R1:W-:Y:S02]  /*2b00*/  STS [UR37+0x110], R2 ;  /* 0x00011002ff007988 */ /* 0x0003e40008000825 */
[----:B-1----:R-:W-:Y:S02]  /*2b10*/  MOV R2, 0x2b30 ;  /* 0x00002b3000027802 */ /* 0x002fe40000000f00 */
[----:B-----5:R-:W-:Y:S05]  /*2b20*/  CALL.REL.NOINC `($__internal_1_$__cuda_sm10x_tcgen05_guardrail_trap_phase_invalid_during_alloc) ;  /* 0x00000074009c7944 */ /* 0x020fea0003c00000 */
.L_x_46:
[----:B------:R-:W-:Y:S05]  /*2b30*/  WARPSYNC.ALL ;  /* 0x0000000000007948 */ /* 0x000fea0003800000 */
[----:B------:R-:W2:Y:S01]  /*2b40*/  S2UR UR4, SR_CgaCtaId ;  /* 0x00000000000479c3 */ /* 0x000ea20000008800 */
[----:B------:R-:W-:Y:S01]  /*2b50*/  UMOV UR5, 0x400 ;  /* 0x0000040000057882 */ /* 0x000fe20000000000 */
[----:B------:R-:W-:-:S06]  /*2b60*/  NOP ;  /* 0x0000000000007918 */ /* 0x000fcc0000000000 */
[----:B------:R-:W-:Y:S06]  /*2b70*/  BAR.ARV 0x6, 0xa0 ;  /* 0x0182800000007b1d */ /* 0x000fec0000002000 */
[----:B------:R-:W3:Y:S01]  /*2b80*/  LDCU UR13, c[0x0][0x38c] ;  /* 0x00007180ff0d77ac */ /* 0x000ee20008000800 */
[----:B------:R-:W-:Y:S01]  /*2b90*/  LOP3.LUT R0, R0, 0xffff, RZ, 0xc0, !PT ;  /* 0x0000ffff00007812 */ /* 0x000fe200078ec0ff */
[----:B------:R-:W-:Y:S01]  /*2ba0*/  IMAD.MOV.U32 R11, RZ, RZ, 0x1 ;  /* 0x00000001ff0b7424 */ /* 0x000fe200078e00ff */
[----:B------:R-:W-:Y:S01]  /*2bb0*/  CS2R R8, SRZ ;  /* 0x0000000000087805 */ /* 0x000fe2000001ff00 */
[----:B------:R-:W-:Y:S01]  /*2bc0*/  UISETP.LT.AND UP0, UPT, UR23, 0x1, UPT ;  /* 0x000000011700788c */ /* 0x000fe2000bf01270 */
[----:B------:R-:W-:Y:S01]  /*2bd0*/  R2UR UR8, R0 ;  /* 0x00000000000872ca */ /* 0x000fe200000e0000 */
[----:B------:R-:W-:Y:S01]  /*2be0*/  IMAD.MOV.U32 R10, RZ, RZ, RZ ;  /* 0x000000ffff0a7224 */ /* 0x000fe200078e00ff */
[----:B------:R-:W-:Y:S01]  /*2bf0*/  UMOV UR18, URZ ;  /* 0x000000ff00127c82 */ /* 0x000fe20008000000 */
[----:B------:R-:W-:-:S02]  /*2c00*/  USEL UR9, UR23, 0x1, !UP0 ;  /* 0x0000000117097887 */ /* 0x000fc4000c000000 */
[----:B--2---:R-:W-:Y:S01]  /*2c10*/  ULEA UR4, UR4, UR5, 0x18 ;  /* 0x0000000504047291 */ /* 0x004fe2000f8ec0ff */
[----:B------:R-:W-:Y:S01]  /*2c20*/  UMOV UR17, URZ ;  /* 0x000000ff00117c82 */ /* 0x000fe20008000000 */
[----:B------:R-:W-:Y:S02]  /*2c30*/  UIADD3 UR9, UPT, UPT, -UR9, URZ, URZ ;  /* 0x000000ff09097290 */ /* 0x000fe4000fffe1ff */
[----:B------:R-:W-:Y:S02]  /*2c40*/  UIADD3 UR10, UPT, UPT, UR4, 0x10400, URZ ;  /* 0x00010400040a7890 */ /* 0x000fe4000fffe0ff */
[----:B------:R-:W-:-:S03]  /*2c50*/  UIADD3 UR11, UPT, UPT, UR4, 0x1c400, URZ ;  /* 0x0001c400040b7890 */ /* 0x000fc6000fffe0ff */
[----:B-1----:R-:W1:Y:S01]  /*2c60*/  LDS R2, [UR4+0x110] ;  /* 0x00011004ff027984 */ /* 0x002e620008000800 */
[----:B------:R-:W-:Y:S02]  /*2c70*/  UIADD3 UR12, UPT, UPT, UR4, 0x34400, URZ ;  /* 0x00034400040c7890 */ /* 0x000fe4000fffe0ff */
[----:B------:R-:W-:Y:S02]  /*2c80*/  USHF.R.U32.HI UR10, URZ, 0x4, UR10 ;  /* 0x00000004ff0a7899 */ /* 0x000fe4000801160a */
[----:B------:R-:W-:Y:S02]  /*2c90*/  USHF.R.U32.HI UR11, URZ, 0x4, UR11 ;  /* 0x00000004ff0b7899 */ /* 0x000fe4000801160b */
[----:B------:R-:W-:Y:S02]  /*2ca0*/  USHF.R.U32.HI UR12, URZ, 0x4, UR12 ;  /* 0x00000004ff0c7899 */ /* 0x000fe4000801160c */
[----:B------:R-:W-:Y:S02]  /*2cb0*/  ULOP3.LUT UR10, UR10, 0x3fff, URZ, 0xc0, !UPT ;  /* 0x00003fff0a0a7892 */ /* 0x000fe4000f8ec0ff */
[----:B------:R-:W-:-:S02]  /*2cc0*/  ULOP3.LUT UR11, UR11, 0x3fff, URZ, 0xc0, !UPT ;  /* 0x00003fff0b0b7892 */ /* 0x000fc4000f8ec0ff */
[----:B------:R-:W-:Y:S02]  /*2cd0*/  ULOP3.LUT UR12, UR12, 0x3fff, URZ, 0xc0, !UPT ;  /* 0x00003fff0c0c7892 */ /* 0x000fe4000f8ec0ff */
[----:B------:R-:W-:Y:S02]  /*2ce0*/  ULOP3.LUT UR10, UR10, 0x10000, URZ, 0xfc, !UPT ;  /* 0x000100000a0a7892 */ /* 0x000fe4000f8efcff */
[----:B------:R-:W-:Y:S02]  /*2cf0*/  ULOP3.LUT UR11, UR11, 0x10000, URZ, 0xfc, !UPT ;  /* 0x000100000b0b7892 */ /* 0x000fe4000f8efcff */
[----:B------:R-:W-:Y:S02]  /*2d00*/  ULOP3.LUT UR12, UR12, 0x10000, URZ, 0xfc, !UPT ;  /* 0x000100000c0c7892 */ /* 0x000fe4000f8efcff */
[----:B---3--:R-:W-:Y:S01]  /*2d10*/  UISETP.GE.AND UP0, UPT, UR13, 0x1, UPT ;  /* 0x000000010d00788c */ /* 0x008fe2000bf06270 */
[----:B-1----:R-:W-:Y:S01]  /*2d20*/  R2UR UR19, R2 ;  /* 0x00000000021372ca */ /* 0x002fe200000e0000 */
[----:B------:R-:W-:-:S05]  /*2d30*/  IMAD.MOV.U32 R2, RZ, RZ, 0x820 ;  /* 0x00000820ff027424 */ /* 0x000fca00078e00ff */
[C---:B------:R-:W-:Y:S02]  /*2d40*/  R2UR UR7, R2.reuse ;  /* 0x00000000020772ca */ /* 0x040fe400000e0000 */
[C---:B------:R-:W-:Y:S02]  /*2d50*/  R2UR UR6, R2.reuse ;  /* 0x00000000020672ca */ /* 0x040fe400000e0000 */
[----:B------:R-:W-:-:S03]  /*2d60*/  R2UR UR5, R2 ;  /* 0x00000000020572ca */ /* 0x000fc600000e0000 */
[----:B------:R-:W-:Y:S02]  /*2d70*/  ULOP3.LUT UR16, UR19, 0x1, URZ, 0xc0, !UPT ;  /* 0x0000000113107892 */ /* 0x000fe4000f8ec0ff */
[----:B------:R-:W-:Y:S02]  /*2d80*/  UIADD3 UR26, UPT, UPT, UR19, 0x101, URZ ;  /* 0x00000101131a7890 */ /* 0x000fe4000fffe0ff */
[----:B------:R-:W-:Y:S02]  /*2d90*/  UIADD3 UR20, UPT, UPT, UR19, 0x103, URZ ;  /* 0x0000010313147890 */ /* 0x000fe4000fffe0ff */
[----:B------:R-:W-:Y:S02]  /*2da0*/  ULOP3.LUT UR16, UR16, 0x494, URZ, 0xfc, !UPT ;  /* 0x0000049410107892 */ /* 0x000fe4000f8efcff */
[----:B------:R-:W-:Y:S02]  /*2db0*/  ULOP3.LUT UR15, UR26, 0x1, URZ, 0xc0, !UPT ;  /* 0x000000011a0f7892 */ /* 0x000fe4000f8ec0ff */
[----:B------:R-:W-:-:S02]  /*2dc0*/  ULOP3.LUT UR14, UR20, 0x1, URZ, 0xc0, !UPT ;  /* 0x00000001140e7892 */ /* 0x000fc4000f8ec0ff */
[----:B------:R-:W-:Y:S02]  /*2dd0*/  UPRMT UR29, UR16, 0x5410, UR7 ;  /* 0x00005410101d7896 */ /* 0x000fe40008000007 */
[----:B------:R-:W-:Y:S02]  /*2de0*/  UIADD3 UR28, UPT, UPT, UR19, 0x100, URZ ;  /* 0x00000100131c7890 */ /* 0x000fe4000fffe0ff */
[----:B------:R-:W-:Y:S02]  /*2df0*/  ULOP3.LUT UR24, UR19, 0xfffffffe, URZ, 0xc0, !UPT ;  /* 0xfffffffe13187892 */ /* 0x000fe4000f8ec0ff */
[----:B------:R-:W-:Y:S02]  /*2e00*/  ULOP3.LUT UR15, UR15, 0x494, URZ, 0xfc, !UPT ;  /* 0x000004940f0f7892 */ /* 0x000fe4000f8efcff */
[----:B------:R-:W-:Y:S02]  /*2e10*/  ULOP3.LUT UR14, UR14, 0x494, URZ, 0xfc, !UPT ;  /* 0x000004940e0e7892 */ /* 0x000fe4000f8efcff */
[----:B------:R-:W-:-:S02]  /*2e20*/  ULOP3.LUT UR28, UR28, 0xfffffffe, URZ, 0xc0, !UPT ;  /* 0xfffffffe1c1c7892 */ /* 0x000fc4000f8ec0ff */
[----:B------:R-:W-:Y:S02]  /*2e30*/  ULOP3.LUT UR26, UR26, 0xfffffffe, URZ, 0xc0, !UPT ;  /* 0xfffffffe1a1a7892 */ /* 0x000fe4000f8ec0ff */
[----:B------:R-:W-:Y:S02]  /*2e40*/  UIADD3 UR24, UPT, UPT, UR24, 0x102, URZ ;  /* 0x0000010218187890 */ /* 0x000fe4000fffe0ff */
[----:B------:R-:W-:Y:S02]  /*2e50*/  ULOP3.LUT UR20, UR20, 0xfffffffe, URZ, 0xc0, !UPT ;  /* 0xfffffffe14147892 */ /* 0x000fe4000f8ec0ff */
[----:B------:R-:W-:Y:S02]  /*2e60*/  UPRMT UR27, UR15, 0x5410, UR6 ;  /* 0x000054100f1b7896 */ /* 0x000fe40008000006 */
[----:B------:R-:W-:Y:S01]  /*2e70*/  UPRMT UR21, UR14, 0x5410, UR5 ;  /* 0x000054100e157896 */ /* 0x000fe20008000005 */
[----:B------:R-:W-:-:S11]  /*2e80*/  UMOV UR25, UR29 ;  /* 0x0000001d00197c82 */ /* 0x000fd60008000000 */
.L_x_55:
[----:B------:R-:W-:Y:S02]  /*2e90*/  LEA R0, R10, UR4, 0x3 ;  /* 0x000000040a007c11 */ /* 0x000fe4000f8e18ff */
[----:B------:R-:W-:Y:S02]  /*2ea0*/  SHF.L.U32 R5, R9, 0x1f, RZ ;  /* 0x0000001f09057819 */ /* 0x000fe400000006ff */
[----:B------:R-:W-:Y:S01]  /*2eb0*/  PLOP3.LUT P0, PT, PT, PT, UP0, 0x80, 0x8 ;  /* 0x000000000008781c */ /* 0x000fe20003f0f008 */
[----:B------:R-:W-:Y:S01]  /*2ec0*/  VIADD R3, R0, 0x90 ;  /* 0x0000009000037836 */ /* 0x000fe20000000000 */
[----:B-1----:R-:W1:Y:S02]  /*2ed0*/  SYNCS.PHASECHK.TRANS64.TRYWAIT P1, [R0+URZ+0x80], R5 ;  /* 0x00008005000075a7 */ /* 0x002e6400080211ff */
[----:B-1-3--:R-:W-:Y:S09]  /*2ee0*/  @!P1 BRA `(.L_x_49) ;  /* 0x0000006800dc9947 */ /* 0x00aff20003800000 */
.L_x_137:
[----:B------:R-:W-:Y:S01]  /*2ef0*/  LEA R4, R10, UR4, 0x4 ;  /* 0x000000040a047c11 */ /* 0x000fe2000f8e20ff */
[----:B------:R-:W-:Y:S01]  /*2f00*/  @UP0 ULEA UR5, UR17, UR4, 0x3 ;  /* 0x0000000411050291 */ /* 0x000fe2000f8e18ff */
[----:B------:R-:W-:Y:S01]  /*2f10*/  PLOP3.LUT P2, PT, PT, PT, PT, 0x80, 0x8 ;  /* 0x000000000008781c */ /* 0x000fe20003f4f070 */
[----:B------:R-:W-:Y:S01]  /*2f20*/  ULEA UR6, UR18, UR4, 0x3 ;  /* 0x0000000412067291 */ /* 0x000fe2000f8e18ff */
[----:B------:R-:W-:Y:S01]  /*2f30*/  PRMT R3, RZ, 0x654, R3 ;  /* 0x00000654ff037816 */ /* 0x000fe20000000003 */
[----:B------:R-:W-:Y:S01]  /*2f40*/  ULEA UR7, UR18, UR19, 0x7 ;  /* 0x0000001312077291 */ /* 0x000fe2000f8e38ff */
[----:B-1----:R-:W1:Y:S01]  /*2f50*/  LDS.128 R4, [R4+0xf0] ;  /* 0x0000f00004047984 */ /* 0x002e620000000c00 */
[----:B------:R-:W-:Y:S02]  /*2f60*/  @P0 SHF.L.U32 R2, R8, 0x1f, RZ ;  /* 0x0000001f08020819 */ /* 0x000fe400000006ff */
[----:B------:R-:W-:Y:S01]  /*2f70*/  SHF.L.U32 R0, R11, 0x1f, RZ ;  /* 0x0000001f0b007819 */ /* 0x000fe200000006ff */
[----:B------:R-:W-:Y:S01]  /*2f80*/  @!PT LDS RZ, [RZ] ;  /* 0x00000000fffff984 */ /* 0x000fe20000000800 */
[----:B------:R-:W-:Y:S01]  /*2f90*/  @!PT LDS RZ, [RZ] ;  /* 0x00000000fffff984 */ /* 0x000fe20000000800 */
[----:B------:R-:W-:Y:S01]  /*2fa0*/  @!PT LDS RZ, [RZ] ;  /* 0x00000000fffff984 */ /* 0x000fe20000000800 */
[----:B------:R-:W-:Y:S01]  /*2fb0*/  @!PT LDS RZ, [RZ] ;  /* 0x00000000fffff984 */ /* 0x000fe20000000800 */
[----:B------:R2:W-:Y:S06]  /*2fc0*/  MEMBAR.ALL.CTA ;  /* 0x0000000000007992 */ /* 0x0005ec0000008000 */
[----:B--2---:R-:W2:Y:S02]  /*2fd0*/  FENCE.VIEW.ASYNC.S ;  /* 0x00000000000073c6 */ /* 0x004ea40000000000 */
[----:B--2---:R2:W-:Y:S01]  /*2fe0*/  SYNCS.ARRIVE.TRANS64.RED.A1T0 RZ, [R3+URZ], RZ ;  /* 0x000000ff03ff79a7 */ /* 0x0045e200081004ff */
[----:B------:R2:W3:Y:S01]  /*2ff0*/  @P0 SYNCS.PHASECHK.TRANS64.TRYWAIT P2, [UR5], R2 ;  /* 0x00000002ff0005a7 */ /* 0x0004e20008041105 */
[----:B-1----:R-:W-:Y:S01]  /*3000*/  LOP3.LUT P1, RZ, R6, 0x1, RZ, 0xc0, !PT ;  /* 0x0000000106ff7812 */ /* 0x002fe2000782c0ff */
[----:B------:R-:W1:Y:S02]  /*3010*/  SYNCS.PHASECHK.TRANS64.TRYWAIT P0, [UR6+0xb0], R0 ;  /* 0x0000b000ff0075a7 */ /* 0x000e640008001106 */
[----:B-123--:R-:W-:Y:S10]  /*3020*/  @!P0 BRA `(.L_x_50) ;  /* 0x0000006800a08947 */ /* 0x00eff40003800000 */
.L_x_139:
[----:B------:R-:W-:Y:S01]  /*3030*/  IADD3 R10, PT, PT, R10, 0x1, RZ ;  /* 0x000000010a0a7810 */ /* 0x000fe20007ffe0ff */
[----:B------:R-:W-:Y:S06]  /*3040*/  BRA.U !UP0, `(.L_x_51) ;  /* 0x0000000108d07547 */ /* 0x000fec000b800000 */
[----:B------:R-:W-:Y:S01]  /*3050*/  UMOV UR16, URZ ;  /* 0x000000ff00107c82 */ /* 0x000fe20008000000 */
[----:B------:R-:W-:Y:S01]  /*3060*/  UMOV UR15, UR9 ;  /* 0x00000009000f7c82 */ /* 0x000fe20008000000 */
[----:B------:R-:W-:Y:S01]  /*3070*/  UMOV UR14, UR23 ;  /* 0x00000017000e7c82 */ /* 0x000fe20008000000 */
[----:B------:R-:W-:-:S05]  /*3080*/  UMOV UR13, UR17 ;  /* 0x00000011000d7c82 */ /* 0x000fca0008000000 */
.L_x_54:
[----:B------:R-:W-:Y:S02]  /*3090*/  UIADD3 UR15, UPT, UPT, UR15, 0x1, URZ ;  /* 0x000000010f0f7890 */ /* 0x000fe4000fffe0ff */
[----:B--2---:R-:W-:Y:S02]  /*30a0*/  ULEA UR5, UR13, UR4, 0x3 ;  /* 0x000000040d057291 */ /* 0x004fe4000f8e18ff */
[----:B------:R-:W-:Y:S01]  /*30b0*/  UISETP.NE.AND UP1, UPT, UR15, URZ, UPT ;  /* 0x000000ff0f00728c */ /* 0x000fe2000bf25270 */
[----:B---3--:R-:W-:Y:S10]  /*30c0*/  @P2 BRA `(.L_x_52) ;  /* 0x00000000000c2947 */ /* 0x008ff40003800000 */
[----:B-1----:R-:W-:Y:S04]  /*30d0*/  SHF.L.U32 R3, R8, 0x1f, RZ ;  /* 0x0000001f08037819 */ /* 0x002fe800000006ff */
[----:B------:R-:W1:Y:S02]  /*30e0*/  SYNCS.PHASECHK.TRANS64.TRYWAIT P0, [UR5], R3 ;  /* 0x00000003ff0075a7 */ /* 0x000e640008001105 */
[----:B-1----:R-:W-:Y:S05]  /*30f0*/  @!P0 BRA `(.L_x_53) ;  /* 0x0000006800848947 */ /* 0x002fea0003800000 */
.L_x_52:
[----:B------:R-:W-:Y:S01]  /*3100*/  UISETP.NE.AND UP2, UPT, UR14, 0x1, UPT ;  /* 0x000000010e00788c */ /* 0x000fe2000bf45270 */
[----:B------:R-:W-:Y:S01]  /*3110*/  PLOP3.LUT P2, PT, PT, PT, PT, 0x80, 0x8 ;  /* 0x000000000008781c */ /* 0x000fe20003f4f070 */
[----:B------:R-:W-:Y:S02]  /*3120*/  UIADD3 UR17, UPT, UPT, UR13, 0x1, URZ ;  /* 0x000000010d117890 */ /* 0x000fe4000fffe0ff */
[----:B------:R-:W-:Y:S02]  /*3130*/  ULEA UR32, UR13, UR11, 0xb ;  /* 0x0000000b0d207291 */ /* 0x000fe4000f8e58ff */
[----:B------:R-:W-:Y:S01]  /*3140*/  UISETP.NE.AND UP3, UPT, UR17, 0x3, UPT ;  /* 0x000000031100788c */ /* 0x000fe2000bf65270 */
[----:B------:R-:W-:Y:S01]  /*3150*/  PLOP3.LUT P0, PT, PT, PT, UP2, 0x80, 0x8 ;  /* 0x000000000008781c */ /* 0x000fe20003f0f028 */
[----:B------:R-:W-:Y:S02]  /*3160*/  ULEA UR34, UR13, UR12, 0x7 ;  /* 0x0000000c0d227291 */ /* 0x000fe4000f8e38ff */
[----:B------:R-:W-:Y:S02]  /*3170*/  USEL UR30, URZ, 0x1, UP3 ;  /* 0x00000001ff1e7887 */ /* 0x000fe40009800000 */
[----:B------:R-:W-:Y:S02]  /*3180*/  USEL UR17, UR17, URZ, UP3 ;  /* 0x000000ff11117287 */ /* 0x000fe40009800000 */
[----:B------:R-:W-:Y:S02]  /*3190*/  UIADD3 UR46, UPT, UPT, UR32, 0x4, URZ ;  /* 0x00000004202e7890 */ /* 0x000fe4000fffe0ff */
[----:B------:R-:W-:Y:S01]  /*31a0*/  @UP2 ULEA UR22, UR17, UR4, 0x3 ;  /* 0x0000000411162291 */ /* 0x000fe2000f8e18ff */
[----:B------:R-:W-:Y:S01]  /*31b0*/  LOP3.LUT R8, R8, UR30, RZ, 0x3c, !PT ;  /* 0x0000001e08087c12 */ /* 0x000fe2000f8e3cff */
[----:B------:R-:W-:Y:S02]  /*31c0*/  ULEA UR30, UR13, UR10, 0xa ;  /* 0x0000000a0d1e7291 */ /* 0x000fe4000f8e50ff */
[----:B------:R-:W-:Y:S01]  /*31d0*/  UISETP.NE.U32.AND UP2, UPT, UR16, URZ, UPT ;  /* 0x000000ff1000728c */ /* 0x000fe2000bf45070 */
[----:B-1----:R-:W-:Y:S01]  /*31e0*/  @P0 SHF.L.U32 R0, R8, 0x1f, RZ ;  /* 0x0000001f08000819 */ /* 0x002fe200000006ff */
[----:B------:R-:W-:Y:S02]  /*31f0*/  UIADD3 UR44, UPT, UPT, UR30, 0x2, URZ ;  /* 0x000000021e2c7890 */ /* 0x000fe4000fffe0ff */
[----:B------:R-:W-:Y:S01]  /*3200*/  UIADD3 UR42, UPT, UPT, UR32, 0x400, URZ ;  /* 0x00000400202a7890 */ /* 0x000fe2000fffe0ff */
[----:B------:R2:W3:Y:S01]  /*3210*/  @P0 SYNCS.PHASECHK.TRANS64.TRYWAIT P2, [UR22], R0 ;  /* 0x00000000ff0005a7 */ /* 0x0004e20008041116 */
[----:B------:R-:W-:Y:S02]  /*3220*/  UIADD3 UR40, UPT, UPT, UR30, 0x4, URZ ;  /* 0x000000041e287890 */ /* 0x000fe4000fffe0ff */
[----:B------:R-:W-:Y:S02]  /*3230*/  UIADD3 UR38, UPT, UPT, UR32, 0x404, URZ ;  /* 0x0000040420267890 */ /* 0x000fe4000fffe0ff */
[----:B------:R-:W-:Y:S02]  /*3240*/  UIADD3 UR36, UPT, UPT, UR30, 0x6, URZ ;  /* 0x000000061e247890 */ /* 0x000fe4000fffe0ff */
[----:B------:R-:W-:Y:S02]  /*3250*/  UIADD3 UR5, UPT, UPT, UR5, 0x18, URZ ;  /* 0x0000001805057890 */ /* 0x000fe4000fffe0ff */
[----:B------:R-:W-:Y:S01]  /*3260*/  UIADD3 UR14, UPT, UPT, UR14, -0x1, URZ ;  /* 0xffffffff0e0e7890 */ /* 0x000fe2000fffe0ff */
[----:B------:R-:W-:Y:S01]  /*3270*/  UMOV UR35, 0x4008 ;  /* 0x0000400800237882 */ /* 0x000fe20000000000 */
[----:B------:R-:W-:Y:S01]  /*3280*/  UMOV UR33, 0x40004040 ;  /* 0x4000404000217882 */ /* 0x000fe20000000000 */
[----:B------:R2:W-:Y:S01]  /*3290*/  UTCCP.T.S.128dp128bit tmem[UR19+0x100], gdesc[UR34] ;  /* 0x00010022130079e7 */ /* 0x0005e20008180000 */
[----:B------:R-:W-:Y:S01]  /*32a0*/  UMOV UR31, 0x40004040 ;  /* 0x40004040001f7882 */ /* 0x000fe20000000000 */
[----:B------:R-:W-:Y:S01]  /*32b0*/  UMOV UR47, 0x40004040 ;  /* 0x40004040002f7882 */ /* 0x000fe20000000000 */
[----:B------:R2:W-:Y:S01]  /*32c0*/  UTCHMMA gdesc[UR30], gdesc[UR32], tmem[UR7], tmem[UR28], idesc[UR29], UP2 ;  /* 0x00ff1c201e0075ea */ /* 0x0005e20009000007 */
[----:B------:R-:W-:Y:S01]  /*32d0*/  UMOV UR45, 0x40004040 ;  /* 0x40004040002d7882 */ /* 0x000fe20000000000 */
[----:B------:R-:W-:Y:S01]  /*32e0*/  UMOV UR43, 0x40004040 ;  /* 0x40004040002b7882 */ /* 0x000fe20000000000 */
[----:B------:R2:W-:Y:S01]  /*32f0*/  UTCHMMA gdesc[UR44], gdesc[UR46], tmem[UR7], tmem[UR26], idesc[UR27], UPT ;  /* 0x00ff1a2e2c0075ea */ /* 0x0005e2000b800007 */
[----:B------:R-:W-:Y:S01]  /*3300*/  UMOV UR41, 0x40004040 ;  /* 0x4000404000297882 */ /* 0x000fe20000000000 */
[----:B------:R-:W-:Y:S01]  /*3310*/  UMOV UR39, 0x40004040 ;  /* 0x4000404000277882 */ /* 0x000fe20000000000 */
[----:B------:R2:W-:Y:S01]  /*3320*/  UTCHMMA gdesc[UR40], gdesc[UR42], tmem[UR7], tmem[UR24], idesc[UR25], UPT ;  /* 0x00ff182a280075ea */ /* 0x0005e2000b800007 */
[----:B------:R-:W-:Y:S01]  /*3330*/  UMOV UR37, 0x40004040 ;  /* 0x4000404000257882 */ /* 0x000fe20000000000 */
[----:B------:R-:W-:Y:S01]  /*3340*/  UMOV UR16, 0x1 ;  /* 0x0000000100107882 */ /* 0x000fe20000000000 */
[----:B------:R2:W-:Y:S01]  /*3350*/  UTCHMMA gdesc[UR36], gdesc[UR38], tmem[UR7], tmem[UR20], idesc[UR21], UPT ;  /* 0x00ff1426240075ea */ /* 0x0005e2000b800007 */
[----:B------:R2:W-:Y:S01]  /*3360*/  UTCBAR.MULTICAST [UR5], URZ, UR8 ;  /* 0x000000ff050073e9 */ /* 0x0005e20008000808 */
[----:B------:R-:W-:Y:S01]  /*3370*/  UMOV UR13, UR17 ;  /* 0x00000011000d7c82 */ /* 0x000fe20008000000 */
[----:B------:R-:W-:Y:S05]  /*3380*/  BRA.U UP1, `(.L_x_54) ;  /* 0xfffffffd01407547 */ /* 0x000fea000b83ffff */
.L_x_51:
[----:B------:R-:W-:Y:S01]  /*3390*/  UIADD3 UR18, UPT, UPT, UR18, 0x1, URZ ;  /* 0x0000000112127890 */ /* 0x000fe2000fffe0ff */
[C---:B------:R-:W-:Y:S01]  /*33a0*/  ISETP.NE.AND P0, PT, R10.reuse, 0x2, PT ;  /* 0x000000020a00780c */ /* 0x040fe20003f05270 */
[----:B------:R-:W-:Y:S02]  /*33b0*/  UIADD3 UR6, UPT, UPT, UR6, 0xa0, URZ ;  /* 0x000000a006067890 */ /* 0x000fe4000fffe0ff */
[----:B------:R-:W-:Y:S01]  /*33c0*/  UISETP.NE.AND UP1, UPT, UR18, 0x2, UPT ;  /* 0x000000021200788c */ /* 0x000fe2000bf25270 */
[----:B-12---:R-:W-:Y:S02]  /*33d0*/  SEL R0, RZ, 0x1, P0 ;  /* 0x00000001ff007807 */ /* 0x006fe40000000000 */
[----:B------:R-:W-:Y:S01]  /*33e0*/  SEL R10, R10, RZ, P0 ;  /* 0x000000ff0a0a7207 */ /* 0x000fe20000000000 */
[----:B------:R-:W-:Y:S01]  /*33f0*/  USEL UR5, URZ, 0x1, UP1 ;  /* 0x00000001ff057887 */ /* 0x000fe20008800000 */
[----:B------:R-:W-:Y:S01]  /*3400*/  LOP3.LUT R9, R9, R0, RZ, 0x3c, !PT ;  /* 0x0000000009097212 */ /* 0x000fe200078e3cff */
[----:B------:R-:W-:Y:S01]  /*3410*/  USEL UR18, UR18, URZ, UP1 ;  /* 0x000000ff12127287 */ /* 0x000fe20008800000 */
[----:B------:R1:W-:Y:S03]  /*3420*/  UTCBAR [UR6], URZ ;  /* 0x000000ff060073e9 */ /* 0x0003e600080000ff */
[----:B------:R-:W-:Y:S01]  /*3430*/  LOP3.LUT R11, R11, UR5, RZ, 0x3c, !PT ;  /* 0x000000050b0b7c12 */ /* 0x000fe2000f8e3cff */
[----:B------:R-:W-:Y:S07]  /*3440*/  @P1 BRA `(.L_x_55) ;  /* 0xfffffff800901947 */ /* 0x000fee000383ffff */
[----:B------:R-:W2:Y:S01]  /*3450*/  S2UR UR5, SR_CgaCtaId ;  /* 0x00000000000579c3 */ /* 0x000ea20000008800 */
[----:B------:R-:W-:Y:S01]  /*3460*/  ELECT P0, URZ, PT ;  /* 0x0000000000ff782f */ /* 0x000fe20003800000 */
[----:B------:R-:W-:Y:S01]  /*3470*/  IMAD.MOV.U32 R0, RZ, RZ, 0x1 ;  /* 0x00000001ff007424 */ /* 0x000fe200078e00ff */
[----:B------:R-:W-:Y:S01]  /*3480*/  UIADD3 UR4, UPT, UPT, UR4, 0xb0, URZ ;  /* 0x000000b004047890 */ /* 0x000fe2000fffe0ff */
[----:B------:R-:W-:Y:S01]  /*3490*/  SHF.L.U32 R3, R11, 0x1f, RZ ;  /* 0x0000001f0b037819 */ /* 0x000fe200000006ff */
[----:B-1----:R-:W-:-:S03]  /*34a0*/  UMOV UR6, 0x40 ;  /* 0x0000004000067882 */ /* 0x002fc60000000000 */
[----:B------:R-:W-:Y:S01]  /*34b0*/  UVIRTCOUNT.DEALLOC.SMPOOL 0x80 ;  /* 0x000000800000784c */ /* 0x000fe20000000000 */
[----:B--2---:R-:W-:Y:S02]  /*34c0*/  ULEA UR5, UR5, UR6, 0x18 ;  /* 0x0000000605057291 */ /* 0x004fe4000f8ec0ff */
[----:B------:R-:W-:-:S07]  /*34d0*/  ULEA UR6, UR18, UR4, 0x3 ;  /* 0x0000000412067291 */ /* 0x000fce000f8e18ff */
[----:B------:R1:W-:Y:S02]  /*34e0*/  @P0 STS.U8 [UR5+0x1c], R0 ;  /* 0x00001c00ff000988 */ /* 0x0003e40008000005 */
[----:B------:R-:W2:Y:S02]  /*34f0*/  SYNCS.PHASECHK.TRANS64.TRYWAIT P0, [UR6], R3 ;  /* 0x00000003ff0075a7 */ /* 0x000ea40008001106 */
[----:B-12---:R-:W-:Y:S05]  /*3500*/  @!P0 BRA `(.L_x_56) ;  /* 0x0000006400988947 */ /* 0x006fea0003800000 */
.L_x_142:
[----:B------:R-:W-:-:S04]  /*3510*/  UIADD3 UR7, UPT, UPT, UR18, 0x1, URZ ;  /* 0x0000000112077890 */ /* 0x000fc8000fffe0ff */
[----:B------:R-:W-:-:S04]  /*3520*/  UISETP.NE.AND UP0, UPT, UR7, 0x2, UPT ;  /* 0x000000020700788c */ /* 0x000fc8000bf05270 */
[----:B------:R-:W-:Y:S02]  /*3530*/  USEL UR6, URZ, 0x1, UP0 ;  /* 0x00000001ff067887 */ /* 0x000fe40008000000 */
[----:B------:R-:W-:-:S04]  /*3540*/  USEL UR7, UR7, URZ, UP0 ;  /* 0x000000ff07077287 */ /* 0x000fc80008000000 */
[----:B------:R-:W-:Y:S01]  /*3550*/  ULEA UR7, UR7, UR4, 0x3 ;  /* 0x0000000407077291 */ /* 0x000fe2000f8e18ff */
[----:B-1----:R-:W-:-:S04]  /*3560*/  LOP3.LUT R3, R11, UR6, RZ, 0x3c, !PT ;  /* 0x000000060b037c12 */ /* 0x002fc8000f8e3cff */
[----:B------:R-:W-:-:S04]  /*3570*/  SHF.L.U32 R3, R3, 0x1f, RZ ;  /* 0x0000001f03037819 */ /* 0x000fc800000006ff */
[----:B------:R-:W1:Y:S02]  /*3580*/  SYNCS.PHASECHK.TRANS64.TRYWAIT P0, [UR7], R3 ;  /* 0x00000003ff0075a7 */ /* 0x000e640008001107 */
[----:B-1----:R-:W-:Y:S05]  /*3590*/  @!P0 BRA `(.L_x_57) ;  /* 0x00000064008c8947 */ /* 0x002fea0003800000 */
.L_x_144:
[----:B------:R-:W-:Y:S01]  /*35a0*/  NOP ;  /* 0x0000000000007918 */ /* 0x000fe20000000000 */
[----:B-1----:R-:W1:Y:S01]  /*35b0*/  LDS R0, [UR5+0x14] ;  /* 0x00001405ff007984 */ /* 0x002e620008000800 */
[----:B------:R-:W-:Y:S01]  /*35c0*/  ULOP3.LUT UR6, UR19, 0xffff, URZ, 0xc0, !UPT ;  /* 0x0000ffff13067892 */ /* 0x000fe2000f8ec0ff */
[----:B------:R-:W-:Y:S01]  /*35d0*/  UMOV UR8, 0xffff ;  /* 0x0000ffff00087882 */ /* 0x000fe20000000000 */
[----:B------:R-:W-:Y:S02]  /*35e0*/  UMOV UR4, 0x1 ;  /* 0x0000000100047882 */ /* 0x000fe40000000000 */
[----:B------:R-:W-:-:S04]  /*35f0*/  USHF.R.U32.HI UR6, URZ, 0x5, UR6 ;  /* 0x00000005ff067899 */ /* 0x000fc80008011606 */
[----:B------:R-:W-:Y:S02]  /*3600*/  USHF.L.U32 UR8, UR8, UR6, URZ ;  /* 0x0000000608087299 */ /* 0x000fe400080006ff */
[----:B------:R-:W-:-:S04]  /*3610*/  USHF.L.U32 UR4, UR4, UR6, URZ ;  /* 0x0000000604047299 */ /* 0x000fc800080006ff */
[----:B-1----:R-:W-:-:S04]  /*3620*/  LOP3.LUT R0, R0, UR8, RZ, 0xc0, !PT ;  /* 0x0000000800007c12 */ /* 0x002fc8000f8ec0ff */
[----:B------:R-:W-:-:S13]  /*3630*/  ISETP.NE.AND P0, PT, R0, UR8, PT ;  /* 0x0000000800007c0c */ /* 0x000fda000bf05270 */
[----:B------:R-:W-:Y:S05]  /*3640*/  @P0 BRA `(.L_x_58) ;  /* 0x0000000000580947 */ /* 0x000fea0003800000 */
[----:B------:R-:W1:Y:S02]  /*3650*/  LDS R0, [UR5+0x18] ;  /* 0x00001805ff007984 */ /* 0x000e640008000800 */
[----:B-1----:R-:W-:-:S04]  /*3660*/  LOP3.LUT R0, R0, UR4, RZ, 0xc0, !PT ;  /* 0x0000000400007c12 */ /* 0x002fc8000f8ec0ff */
[----:B------:R-:W-:-:S13]  /*3670*/  ISETP.NE.AND P0, PT, R0, UR4, PT ;  /* 0x0000000400007c0c */ /* 0x000fda000bf05270 */
[----:B------:R-:W-:Y:S05]  /*3680*/  @P0 BRA `(.L_x_59) ;  /* 0x00000000003c0947 */ /* 0x000fea0003800000 */
[----:B------:R-:W1:Y:S01]  /*3690*/  S2R R2, SR_LANEID ;  /* 0x0000000000027919 */ /* 0x000e620000000000 */
[----:B------:R-:W-:Y:S01]  /*36a0*/  ULOP3.LUT UR8, URZ, UR8, URZ, 0x33, !UPT ;  /* 0x00000008ff087292 */ /* 0x000fe2000f8e33ff */
[----:B------:R-:W-:Y:S01]  /*36b0*/  LOP3.LUT R4, RZ, UR4, RZ, 0x33, !PT ;  /* 0x00000004ff047c12 */ /* 0x000fe2000f8e33ff */
[----:B------:R-:W-:Y:S02]  /*36c0*/  VOTEU.ANY UR7, UPT, PT ;  /* 0x0000000000077886 */ /* 0x000fe400038e0100 */
[----:B------:R-:W-:Y:S01]  /*36d0*/  UFLO.U32 UR7, UR7 ;  /* 0x00000007000772bd */ /* 0x000fe200080e0000 */
[----:B------:R-:W2:Y:S01]  /*36e0*/  REDUX UR4, R4 ;  /* 0x00000000040473c4 */ /* 0x000ea20000000000 */
[----:B------:R-:W-:-:S06]  /*36f0*/  IMAD.U32 R0, RZ, RZ, UR8 ;  /* 0x00000008ff007e24 */ /* 0x000fcc000f8e00ff */
[----:B------:R4:W-:Y:S01]  /*3700*/  UTCATOMSWS.AND URZ, UR8 ;  /* 0x0000000800ff79e3 */ /* 0x0009e20008000000 */
[----:B------:R-:W3:Y:S01]  /*3710*/  REDUX UR6, R0 ;  /* 0x00000000000673c4 */ /* 0x000ee20000000000 */
[----:B-1----:R-:W-:Y:S01]  /*3720*/  ISETP.EQ.U32.AND P0, PT, R2, UR7, PT ;  /* 0x0000000702007c0c */ /* 0x002fe2000bf02070 */
[----:B--2---:R-:W-:Y:S01]  /*3730*/  IMAD.U32 R2, RZ, RZ, UR4 ;  /* 0x00000004ff027e24 */ /* 0x004fe2000f8e00ff */
[----:B---3--:R-:W-:-:S11]  /*3740*/  MOV R3, UR6 ;  /* 0x0000000600037c02 */ /* 0x008fd60008000f00 */
[----:B------:R4:W-:Y:S04]  /*3750*/  @P0 ATOMS.AND RZ, [UR5+0x14], R3 ;  /* 0x00001403ffff098c */ /* 0x0009e8000a800005 */
[----:B------:R4:W-:Y:S01]  /*3760*/  @P0 ATOMS.AND RZ, [UR5+0x18], R2 ;  /* 0x00001802ffff098c */ /* 0x0009e2000a800005 */
[----:B------:R-:W-:Y:S05]  /*3770*/  BRA `(.L_x_60) ;  /* 0x0000000000147947 */ /* 0x000fea0003800000 */
.L_x_59:
[----:B------:R-:W-:Y:S02]  /*3780*/  MOV R2, 0x37a0 ;  /* 0x000037a000027802 */ /* 0x000fe40000000f00 */
[----:B---3-5:R-:W-:Y:S05]  /*3790*/  CALL.REL.NOINC `($__internal_0_$__cuda_sm10x_tcgen05_guardrail_trap_col_being_dealloced_not_returned_by_alloc) ;  /* 0x0000006800747944 */ /* 0x028fea0003c00000 */
[----:B------:R-:W-:Y:S05]  /*37a0*/  BRA `(.L_x_60) ;  /* 0x0000000000087947 */ /* 0x000fea0003800000 */
.L_x_58:
[----:B------:R-:W-:Y:S02]  /*37b0*/  MOV R2, 0x37d0 ;  /* 0x000037d000027802 */ /* 0x000fe40000000f00 */
[----:B---3-5:R-:W-:Y:S05]  /*37c0*/  CALL.REL.NOINC `($__internal_2_$__cuda_sm10x_tcgen05_guardrail_trap_unallocated_columns_being_dealloced) ;  /* 0x0000006800807944 */ /* 0x028fea0003c00000 */
.L_x_60:
[----:B------:R-:W-:Y:S01]  /*37d0*/  NOP ;  /* 0x0000000000007918 */ /* 0x000fe20000000000 */
[----:B----4-:R-:W-:Y:S05]  /*37e0*/  EXIT ;  /* 0x000000000000794d */ /* 0x010fea0003800000 */
.L_x_44:
[----:B------:R-:W-:Y:S05]  /*37f0*/  BRA.U !UP0, `(.L_x_61) ;  /* 0x0000001508507547 */ /* 0x000fea000b800000 */
[----:B------:R-:W1:Y:S01]  /*3800*/  LDC R0, c[0x0][0xd30] ;  /* 0x00034c00ff007b82 */ /* 0x000e620000000800 */
[----:B------:R-:W-:Y:S01]  /*3810*/  UMOV UR4, 0x400 ;  /* 0x0000040000047882 */ /* 0x000fe20000000000 */
[----:B------:R-:W-:Y:S01]  /*3820*/  UISETP.NE.AND UP0, UPT, UR8, 0x2, UPT ;  /* 0x000000020800788c */ /* 0x000fe2000bf05270 */
[----:B------:R-:W-:Y:S01]  /*3830*/  IMAD.MOV.U32 R36, RZ, RZ, 0x1 ;  /* 0x00000001ff247424 */ /* 0x000fe200078e00ff */
[----:B------:R-:W-:Y:S01]  /*3840*/  ULEA UR4, UR37, UR4, 0x18 ;  /* 0x0000000425047291 */ /* 0x000fe2000f8ec0ff */
[----:B------:R-:W-:Y:S01]  /*3850*/  CS2R R34, SRZ ;  /* 0x0000000000227805 */ /* 0x000fe2000001ff00 */
[----:B------:R-:W-:Y:S01]  /*3860*/  IMAD.MOV.U32 R32, RZ, RZ, 0x4000 ;  /* 0x00004000ff207424 */ /* 0x000fe200078e00ff */
[----:B------:R-:W-:Y:S01]  /*3870*/  UPLOP3.LUT UP1, UPT, UPT, UPT, UPT, 0x40, 0x4 ;  /* 0x000000000004789c */ /* 0x000fe20003f2e870 */
[----:B------:R-:W2:Y:S01]  /*3880*/  LDC R27, c[0x0][0x370] ;  /* 0x0000dc00ff1b7b82 */ /* 0x000ea20000000800 */
[----:B------:R-:W-:Y:S02]  /*3890*/  UIADD3 UR5, UPT, UPT, UR4, 0x48, URZ ;  /* 0x0000004804057890 */ /* 0x000fe4000fffe0ff */
[----:B------:R-:W-:-:S02]  /*38a0*/  USEL UR6, URZ, 0x1, UP0 ;  /* 0x00000001ff067887 */ /* 0x000fc40008000000 */
[----:B------:R-:W-:Y:S02]  /*38b0*/  UIADD3 UR57, UPT, UPT, UR4, 0x30, URZ ;  /* 0x0000003004397890 */ /* 0x000fe4000fffe0ff */
[----:B------:R-:W-:Y:S01]  /*38c0*/  UIADD3 UR49, UPT, UPT, UR4, 0x38, URZ ;  /* 0x0000003804317890 */ /* 0x000fe2000fffe0ff */
[----:B------:R-:W4:Y:S01]  /*38d0*/  LDC R8, c[0x0][0xd0c] ;  /* 0x00034300ff087b82 */ /* 0x000f220000000800 */
[----:B------:R-:W-:Y:S02]  /*38e0*/  UIADD3 UR41, UPT, UPT, UR4, 0x40, URZ ;  /* 0x0000004004297890 */ /* 0x000fe4000fffe0ff */
[----:B------:R-:W-:-:S05]  /*38f0*/  UPRMT UR5, UR37, 0x654, UR5 ;  /* 0x0000065425057896 */ /* 0x000fca0008000005 */
[----:B------:R-:W2:Y:S01]  /*3900*/  LDC R21, c[0x0][0xd20] ;  /* 0x00034800ff157b82 */ /* 0x000ea20000000800 */
[----:B-1----:R-:W-:-:S07]  /*3910*/  ISETP.NE.AND P1, PT, R0, 0x1, PT ;  /* 0x000000010000780c */ /* 0x002fce0003f25270 */
[----:B------:R-:W1:Y:S08]  /*3920*/  LDC.64 R38, c[0x0][0x348] ;  /* 0x0000d200ff267b82 */ /* 0x000e700000000a00 */
[----:B------:R-:W1:Y:S08]  /*3930*/  LDC.64 R18, c[0x0][0xa88] ;  /* 0x0002a200ff127b82 */ /* 0x000e700000000a00 */
[----:B------:R-:W1:Y:S08]  /*3940*/  LDC.64 R24, c[0x0][0xd10] ;  /* 0x00034400ff187b82 */ /* 0x000e700000000a00 */
[----:B------:R-:W1:Y:S08]  /*3950*/  LDC.64 R6, c[0x0][0xd18] ;  /* 0x00034600ff067b82 */ /* 0x000e700000000a00 */
[----:B------:R-:W1:Y:S08]  /*3960*/  LDC.64 R4, c[0x0][0xd28] ;  /* 0x00034a00ff047b82 */ /* 0x000e700000000a00 */
[----:B------:R-:W1:Y:S08]  /*3970*/  LDC.64 R22, c[0x0][0xa90] ;  /* 0x0002a400ff167b82 */ /* 0x000e700000000a00 */
[----:B--2-4-:R-:W1:Y:S02]  /*3980*/  LDC R26, c[0x0][0x374] ;  /* 0x0000dd00ff1a7b82 */ /* 0x014e640000000800 */
.L_x_72:
[C---:B------:R-:W-:Y:S02]  /*3990*/  LEA R0, R35.reuse, UR4, 0x3 ;  /* 0x0000000423007c11 */ /* 0x040fe4000f8e18ff */
[----:B------:R-:W-:Y:S02]  /*39a0*/  SHF.L.U32 R3, R34, 0x1f, RZ ;  /* 0x0000001f22037819 */ /* 0x000fe400000006ff */
[----:B------:R-:W-:Y:S02]  /*39b0*/  LEA R28, R35, UR4, 0x4 ;  /* 0x00000004231c7c11 */ /* 0x000fe4000f8e20ff */
[----:B------:R-:W2:Y:S02]  /*39c0*/  SYNCS.PHASECHK.TRANS64.TRYWAIT P0, [R0+URZ+0x80], R3 ;  /* 0x00008003000075a7 */ /* 0x000ea400080011ff */
[----:B--2-4-:R-:W-:Y:S05]  /*39d0*/  @!P0 BRA `(.L_x_62) ;  /* 0x0000006000948947 */ /* 0x014fea0003800000 */
.L_x_145:
[----:B---3--:R-:W-:Y:S01]  /*39e0*/  ISETP.GE.AND P0, PT, R2, 0x1, PT ;  /* 0x000000010200780c */ /* 0x008fe20003f06270 */
[----:B------:R-:W3:Y:S01]  /*39f0*/  LDS.128 R28, [R28+0xf0] ;  /* 0x0000f0001c1c7984 */ /* 0x000ee20000000c00 */
[----:B--2---:R-:W-:Y:S01]  /*3a00*/  VIADD R0, R0, 0x90 ;  /* 0x0000009000007836 */ /* 0x004fe20000000000 */
[----:B------:R-:W-:Y:S01]  /*3a10*/  @!PT LDS RZ, [RZ] ;  /* 0x00000000fffff984 */ /* 0x000fe20000000800 */
[----:B------:R-:W-:Y:S01]  /*3a20*/  @!PT LDS RZ, [RZ] ;  /* 0x00000000fffff984 */ /* 0x000fe20000000800 */
[----:B------:R-:W-:Y:S01]  /*3a30*/  @!PT LDS RZ, [RZ] ;  /* 0x00000000fffff984 */ /* 0x000fe20000000800 */
[----:B------:R-:W-:Y:S01]  /*3a40*/  @!PT LDS RZ, [RZ] ;  /* 0x00000000fffff984 */ /* 0x000fe20000000800 */
[----:B------:R2:W-:Y:S06]  /*3a50*/  MEMBAR.ALL.CTA ;  /* 0x0000000000007992 */ /* 0x0005ec0000008000 */
[----:B--2---:R-:W2:Y:S01]  /*3a60*/  FENCE.VIEW.ASYNC.S ;  /* 0x00000000000073c6 */ /* 0x004ea20000000000 */
[----:B------:R-:W-:Y:S04]  /*3a70*/  PRMT R0, RZ, 0x654, R0 ;  /* 0x00000654ff007816 */ /* 0x000fe80000000000 */
[----:B--2---:R2:W-:Y:S01]  /*3a80*/  SYNCS.ARRIVE.TRANS64.RED.A1T0 RZ, [R0+URZ], RZ ;  /* 0x000000ff00ff79a7 */ /* 0x0045e200081004ff */
[----:B---3--:R-:W-:Y:S11]  /*3a90*/  LOP3.LUT P3, RZ, R30, 0x1, RZ, 0xc0, !PT ;  /* 0x000000011eff7812 */ /* 0x008ff6000786c0ff */
[----:B------:R-:W-:Y:S02]  /*3aa0*/  @!UPT UIADD3 URZ, UPT, UPT, URZ, URZ, URZ ;  /* 0x000000fffffff290 */ /* 0x000fe4000fffe0ff */
[----:B------:R-:W-:Y:S02]  /*3ab0*/  @P3 MOV R13, R28 ;  /* 0x0000001c000d3202 */ /* 0x000fe40000000f00 */
[----:B------:R-:W-:Y:S01]  /*3ac0*/  @P3 LOP3.LUT R10, R29, 0xffff, RZ, 0xc0, !PT ;  /* 0x0000ffff1d0a3812 */ /* 0x000fe200078ec0ff */
[----:B--2---:R-:W-:Y:S06]  /*3ad0*/  @!P0 BRA `(.L_x_63) ;  /* 0x0000000000a48947 */ /* 0x004fec0003800000 */
[----:B-1----:R-:W-:Y:S01]  /*3ae0*/  IMAD.HI.U32 R42, R26, R7, RZ ;  /* 0x000000071a2a7227 */ /* 0x002fe200078e00ff */
[----:B------:R-:W-:Y:S02]  /*3af0*/  ISETP.NE.AND P0, PT, R6, 0x1, PT ;  /* 0x000000010600780c */ /* 0x000fe40003f05270 */
[----:B------:R-:W-:Y:S01]  /*3b00*/  ISETP.NE.AND P2, PT, R2, 0x1, PT ;  /* 0x000000010200780c */ /* 0x000fe20003f45270 */
[-C--:B------:R-:W-:Y:S01]  /*3b10*/  IMAD.HI.U32 R40, R27, R24.reuse, RZ ;  /* 0x000000181b287227 */ /* 0x080fe200078e00ff */
[----:B------:R-:W-:Y:S02]  /*3b20*/  SHF.R.U32.HI R37, RZ, R21, R42 ;  /* 0x00000015ff257219 */ /* 0x000fe4000001162a */
[----:B------:R-:W-:Y:S01]  /*3b30*/  ISETP.NE.AND P4, PT, R8, 0x1, PT ;  /* 0x000000010800780c */ /* 0x000fe20003f85270 */
[----:B-----5:R-:W-:Y:S01]  /*3b40*/  IMAD.HI.U32 R46, R10, R7, RZ ;  /* 0x000000070a2e7227 */ /* 0x020fe200078e00ff */
[----:B------:R-:W-:Y:S02]  /*3b50*/  SHF.R.U32.HI R40, RZ, R25, R40 ;  /* 0x00000019ff287219 */ /* 0x000fe40000011628 */
[----:B------:R-:W-:Y:S01]  /*3b60*/  SEL R3, R26, R37, !P0 ;  /* 0x000000251a037207 */ /* 0x000fe20004000000 */
[----:B------:R-:W-:Y:S01]  /*3b70*/  IMAD.HI.U32 R42, R13, R24, RZ ;  /* 0x000000180d2a7227 */ /* 0x000fe200078e00ff */
[----:B------:R-:W-:Y:S02]  /*3b80*/  SEL R11, R27, R40, !P4 ;  /* 0x000000281b0b7207 */ /* 0x000fe40006000000 */
[----:B------:R-:W-:Y:S01]  /*3b90*/  SHF.R.U32.HI R37, RZ, R21, R46 ;  /* 0x00000015ff257219 */ /* 0x000fe2000001162e */
[-C--:B------:R-:W-:Y:S01]  /*3ba0*/  IMAD.HI.U32 R44, R3, R4.reuse, RZ ;  /* 0x00000004032c7227 */ /* 0x080fe200078e00ff */
[----:B------:R-:W-:Y:S02]  /*3bb0*/  SHF.R.U32.HI R42, RZ, R25, R42 ;  /* 0x00000019ff2a7219 */ /* 0x000fe4000001162a */
[----:B------:R-:W-:Y:S01]  /*3bc0*/  SEL R9, R10, R37, !P0 ;  /* 0x000000250a097207 */ /* 0x000fe20004000000 */
[-C--:B------:R-:W-:Y:S01]  /*3bd0*/  IMAD.HI.U32 R40, R11, R4.reuse, RZ ;  /* 0x000000040b287227 */ /* 0x080fe200078e00ff */
[-C--:B------:R-:W-:Y:S03]  /*3be0*/  @P2 SHF.R.U32.HI R3, RZ, R5.reuse, R44 ;  /* 0x00000005ff032219 */ /* 0x080fe6000001162c */
[----:B------:R-:W-:Y:S01]  /*3bf0*/  IMAD.HI.U32 R16, R9, R4, RZ ;  /* 0x0000000409107227 */ /* 0x000fe200078e00ff */
[----:B------:R-:W-:Y:S03]  /*3c00*/  @P2 SHF.R.U32.HI R11, RZ, R5, R40 ;  /* 0x00000005ff0b2219 */ /* 0x000fe60000011628 */
[C---:B------:R-:W-:Y:S01]  /*3c10*/  IMAD R12, R2.reuse, R3, RZ ;  /* 0x00000003020c7224 */ /* 0x040fe200078e02ff */
[----:B------:R-:W-:Y:S01]  /*3c20*/  SEL R3, R13, R42, !P4 ;  /* 0x0000002a0d037207 */ /* 0x000fe20006000000 */
[C---:B------:R-:W-:Y:S01]  /*3c30*/  IMAD R14, R2.reuse, R11, RZ ;  /* 0x0000000b020e7224 */ /* 0x040fe200078e02ff */
[----:B------:R-:W-:Y:S02]  /*3c40*/  SHF.R.U32.HI R16, RZ, R5, R16 ;  /* 0x00000005ff107219 */ /* 0x000fe40000011610 */
[C---:B------:R-:W-:Y:S02]  /*3c50*/  ISETP.GE.AND P0, PT, R9.reuse, R12, PT ;  /* 0x0000000c0900720c */ /* 0x040fe40003f06270 */
[----:B------:R-:W-:Y:S02]  /*3c60*/  SEL R17, R9, R16, !P2 ;  /* 0x0000001009117207 */ /* 0x000fe40005000000 */
[C---:B------:R-:W-:Y:S03]  /*3c70*/  ISETP.GE.OR P0, PT, R3.reuse, R14, P0 ;  /* 0x0000000e0300720c */ /* 0x040fe60000706670 */
[----:B------:R-:W-:Y:S04]  /*3c80*/  IMAD.MOV R15, RZ, RZ, -R17 ;  /* 0x000000ffff0f7224 */ /* 0x000fe800078e0a11 */
[----:B------:R-:W-:Y:S06]  /*3c90*/  IMAD R15, R2, R15, R9 ;  /* 0x0000000f020f7224 */ /* 0x000fec00078e0209 */
[C---:B------:R-:W-:Y:S05]  /*3ca0*/  @!P0 IMAD.HI.U32 R12, R3.reuse, R4, RZ ;  /* 0x00000004030c8227 */ /* 0x040fea00078e00ff */
[----:B------:R-:W-:Y:S04]  /*3cb0*/  @!P0 SHF.R.U32.HI R12, RZ, R5, R12 ;  /* 0x00000005ff0c8219 */ /* 0x000fe8000001160c */
[----:B------:R-:W-:Y:S01]  /*3cc0*/  @!P0 SEL R0, R3, R12, !P2 ;  /* 0x0000000c03008207 */ /* 0x000fe20005000000 */
[----:B------:R-:W-:Y:S03]  /*3cd0*/  IMAD.MOV R12, RZ, RZ, -R3 ;  /* 0x000000ffff0c7224 */ /* 0x000fe600078e0a03 */
[----:B------:R-:W-:Y:S01]  /*3ce0*/  @!P0 IADD3 R16, PT, PT, R17, -R0, RZ ;  /* 0x8000000011108210 */ /* 0x000fe20007ffe0ff */
[----:B------:R-:W-:Y:S01]  /*3cf0*/  @!P0 IMAD R0, R11, R15, R0 ;  /* 0x0000000f0b008224 */ /* 0x000fe200078e0200 */
[----:B------:R-:W-:Y:S01]  /*3d00*/  IADD3 R11, PT, PT, -R9, RZ, RZ ;  /* 0x000000ff090b7210 */ /* 0x000fe20007ffe1ff */
[----:B------:R-:W-:Y:S02]  /*3d10*/  IMAD R13, R8, R12, R13 ;  /* 0x0000000c080d7224 */ /* 0x000fe400078e020d */
[----:B------:R-:W-:Y:S02]  /*3d20*/  @!P0 IMAD R9, R16, R2, R3 ;  /* 0x0000000210098224 */ /* 0x000fe400078e0203 */
[----:B------:R-:W-:Y:S02]  /*3d30*/  @!P0 IMAD.MOV.U32 R3, RZ, RZ, R0 ;  /* 0x000000ffff038224 */ /* 0x000fe400078e0000 */
[----:B------:R-:W-:Y:S02]  /*3d40*/  IMAD R10, R6, R11, R10 ;  /* 0x0000000b060a7224 */ /* 0x000fe400078e020a */
[----:B------:R-:W-:Y:S02]  /*3d50*/  IMAD R13, R3, R8, R13 ;  /* 0x00000008030d7224 */ /* 0x000fe400078e020d */
[----:B------:R-:W-:Y:S02]  /*3d60*/  IMAD R10, R9, R6, R10 ;  /* 0x00000006090a7224 */ /* 0x000fe400078e020a */
.L_x_63:
[----:B------:R-:W-:Y:S05]  /*3d70*/  BRA.U UP1, `(.L_x_64) ;  /* 0x0000000101107547 */ /* 0x000fea000b800000 */
[----:B------:R-:W-:Y:S04]  /*3d80*/  MOV R0, UR6 ;  /* 0x0000000600007c02 */ /* 0x000fe80008000f00 */
[----:B------:R-:W-:Y:S04]  /*3d90*/  SHF.L.U32 R3, R0, 0x1f, RZ ;  /* 0x0000001f00037819 */ /* 0x000fe800000006ff */
[----:B------:R-:W2:Y:S02]  /*3da0*/  SYNCS.PHASECHK.TRANS64.TRYWAIT P0, [UR4+0x78], R3 ;  /* 0x00007803ff0075a7 */ /* 0x000ea40008001104 */
[----:B--2---:R-:W-:Y:S05]  /*3db0*/  @!P0 BRA `(.L_x_65) ;  /* 0x0000005c00b08947 */ /* 0x004fea0003800000 */
.L_x_64:
[----:B-1----:R-:W-:Y:S01]  /*3dc0*/  ISETP.NE.U32.AND P0, PT, R22, RZ, PT ;  /* 0x000000ff1600720c */ /* 0x002fe20003f05070 */
[----:B------:R-:W-:Y:S01]  /*3dd0*/  USHF.L.U32 UR58, UR11, 0x7, URZ ;  /* 0x000000070b3a7899 */ /* 0x000fe200080006ff */
[----:B------:R-:W-:Y:S02]  /*3de0*/  R2UR UR59, R20 ;  /* 0x00000000143b72ca */ /* 0x000fe400000e0000 */
[C---:B------:R-:W-:Y:S02]  /*3df0*/  ISETP.NE.AND.EX P0, PT, R23.reuse, RZ, PT, P0 ;  /* 0x000000ff1700720c */ /* 0x040fe40003f05300 */
[----:B------:R-:W-:Y:S02]  /*3e00*/  ISETP.NE.U32.AND P2, PT, R22, RZ, PT ;  /* 0x000000ff1600720c */ /* 0x000fe40003f45070 */
[----:B------:R-:W-:Y:S02]  /*3e10*/  SHF.L.U32 R11, R36, 0x1f, RZ ;  /* 0x0000001f240b7819 */ /* 0x000fe400000006ff */
[----:B------:R-:W-:Y:S05]  /*3e20*/  ISETP.NE.AND.EX P2, PT, R23, RZ, PT, P2 ;  /* 0x000000ff1700720c */ /* 0x000fea0003f45320 */
[----:B------:R-:W-:Y:S02]  /*3e30*/  USHF.L.U32 UR59, UR59, 0x7, URZ ;  /* 0x000000073b3b7899 */ /* 0x000fe400080006ff */
[----:B------:R-:W-:Y:S10]  /*3e40*/  @!P0 BRA `(.L_x_66) ;  /* 0x00000000002c8947 */ /* 0x000ff40003800000 */
[----:B------:R-:W-:Y:S01]  /*3e50*/  ISETP.NE.U32.AND P0, PT, R18, RZ, PT ;  /* 0x000000ff1200720c */ /* 0x000fe20003f05070 */
[----:B------:R-:W-:Y:S03]  /*3e60*/  IMAD.MOV.U32 R93, RZ, RZ, 0x1 ;  /* 0x00000001ff5d7424 */ /* 0x000fe600078e00ff */
[----:B------:R-:W-:Y:S11]  /*3e70*/  ISETP.NE.AND.EX P0, PT, R19, RZ, PT, P0 ;  /* 0x000000ff1300720c */ /* 0x000ff60003f05300 */
[----:B------:R-:W-:Y:S02]  /*3e80*/  @!UPT UIADD3 URZ, UPT, UPT, URZ, URZ, URZ ;  /* 0x000000fffffff290 */ /* 0x000fe4000fffe0ff */
[----:B------:R-:W1:Y:S01]  /*3e90*/  @P0 LDC.64 R14, c[0x0][0xa88] ;  /* 0x0002a200ff0e0b82 */ /* 0x000e620000000a00 */
[----:B--2---:R-:W-:Y:S04]  /*3ea0*/  @P0 IMAD R0, R22, UR36, RZ ;  /* 0x0000002416000c24 */ /* 0x004fe8000f8e02ff */
[----:B-1----:R-:W-:Y:S04]  /*3eb0*/  @P0 IMAD.WIDE R14, R0, 0x4, R14 ;  /* 0x00000004000e0825 */ /* 0x002fe800078e020e */
[----:B------:R-:W-:Y:S01]  /*3ec0*/  HFMA2 R0, -RZ, RZ, 0, 5.9604644775390625e-08 ;  /* 0x00000001ff007431 */ /* 0x000fe200000001ff */
[----:B-----5:R1:W5:Y:S04]  /*3ed0*/  @P0 LDG.E R49, desc[UR38][R14.64] ;  /* 0x000000260e310981 */ /* 0x020368000c1e1900 */
[----:B------:R-:W-:Y:S01]  /*3ee0*/  @!P0 PRMT R93, R0, 0x7610, R93 ;  /* 0x00007610005d8816 */ /* 0x000fe2000000005d */
[----:B-1----:R-:W3:Y:S06]  /*3ef0*/  @!P0 LDC R49, c[0x0][0xa80] ;  /* 0x0002a000ff318b82 */ /* 0x002eec0000000800 */
.L_x_66:
[----:B---3-5:R-:W-:Y:S01]  /*3f00*/  @!P2 FSETP.EQ.AND P0, PT, R49, RZ, PT ;  /* 0x000000ff3100a20b */ /* 0x028fe20003f02000 */
[----:B------:R-:W-:Y:S01]  /*3f10*/  @!UPT UIADD3 URZ, UPT, UPT, URZ, URZ, URZ ;  /* 0x000000fffffff290 */ /* 0x000fe2000fffe0ff */
[----:B------:R-:W-:Y:S11]  /*3f20*/  @!P2 BRA `(.L_x_67) ;  /* 0x000000000018a947 */ /* 0x000ff60003800000 */
[----:B------:R-:W-:Y:S02]  /*3f30*/  LOP3.LUT P2, RZ, R93, 0xff, RZ, 0xc0, !PT ;  /* 0x000000ff5dff7812 */ /* 0x000fe4000784c0ff */
[----:B------:R-:W-:Y:S04]  /*3f40*/  ISETP.NE.U32.AND P0, PT, R18, RZ, PT ;  /* 0x000000ff1200720c */ /* 0x000fe80003f05070 */
[----:B------:R-:W-:Y:S04]  /*3f50*/  ISETP.NE.AND.EX P0, PT, R19, RZ, PT, P0 ;  /* 0x000000ff1300720c */ /* 0x000fe80003f05300 */
[----:B------:R-:W-:Y:S03]  /*3f60*/  PLOP3.LUT P0, PT, P0, PT, PT, 0x8, 0x80 ;  /* 0x000000000080781c */ /* 0x000fe6000070e170 */
[----:B------:R-:W-:Y:S11]  /*3f70*/  @P2 FSETP.EQ.AND P0, PT, R49, RZ, PT ;  /* 0x000000ff3100220b */ /* 0x000ff60003f02000 */
[----:B------:R-:W-:Y:S02]  /*3f80*/  @!UPT UIADD3 URZ, UPT, UPT, URZ, URZ, URZ ;  /* 0x000000fffffff290 */ /* 0x000fe4000fffe0ff */
.L_x_67:
[----:B------:R-:W1:Y:S01]  /*3f90*/  SYNCS.PHASECHK.TRANS64.TRYWAIT P2, [UR4+0x50], R11 ;  /* 0x0000500bff0075a7 */ /* 0x000e620008041104 */
[----:B------:R-:W-:Y:S04]  /*3fa0*/  ELECT P4, URZ, PT ;  /* 0x0000000000ff782f */ /* 0x000fe80003880000 */
[----:B------:R-:W-:Y:S11]  /*3fb0*/  PLOP3.LUT P4, PT, P0, P4, PT, 0xf2, 0x2f ;  /* 0x00000000002f781c */ /* 0x000ff60000789e72 */
[----:B------:R-:W-:Y:S02]  /*3fc0*/  @!UPT UIADD3 URZ, UPT, UPT, URZ, URZ, URZ ;  /* 0x000000fffffff290 */ /* 0x000fe4000fffe0ff */
[----:B------:R-:W-:Y:S05]  /*3fd0*/  @!P4 IADD3 R9, P0, PT, R38, 0x780, RZ ;  /* 0x000007802609c810 */ /* 0x000fea0007f1e0ff */
[----:B--2---:R-:W-:Y:S01]  /*3fe0*/  @!P4 IMAD.X R3, RZ, RZ, R39, P0 ;  /* 0x000000ffff03c224 */ /* 0x004fe200000e0627 */
[----:B-1----:R-:W-:Y:S07]  /*3ff0*/  @!P2 BRA `(.L_x_68) ;  /* 0x0000005c0038a947 */ /* 0x002fee0003800000 */
.L_x_148:
[----:B------:R-:W-:Y:S01]  /*4000*/  @!P4 R2UR UR8, R9 ;  /* 0x000000000908c2ca */ /* 0x000fe200000e0000 */
[----:B------:R-:W-:Y:S01]  /*4010*/  VOTEU.ALL UP3, P4 ;  /* 0x0000000000ff7886 */ /* 0x000fe20002060000 */
[----:B------:R-:W-:Y:S01]  /*4020*/  @!P4 R2UR UR7, R3 ;  /* 0x000000000307c2ca */ /* 0x000fe200000e0000 */
[----:B------:R-:W-:Y:S01]  /*4030*/  VOTEU.ALL UP2, P4 ;  /* 0x0000000000ff7886 */ /* 0x000fe20002040000 */
[----:B------:R-:W-:Y:S01]  /*4040*/  UMOV UR14, 0x0 ;  /* 0x00000000000e7882 */ /* 0x000fe20000000000 */
[----:B------:R-:W-:Y:S01]  /*4050*/  UMOV UR15, 0x10000000 ;  /* 0x10000000000f7882 */ /* 0x000fe20000000000 */
[----:B------:R-:W-:Y:S01]  /*4060*/  @!UP3 UIADD3 UR56, UPT, UPT, UR4, 0x200, URZ ;  /* 0x000002000438b890 */ /* 0x000fe2000fffe0ff */
[----:B-1----:R-:W-:Y:S01]  /*4070*/  @!P4 IMAD.MOV.U32 R0, RZ, RZ, 0x4000 ;  /* 0x00004000ff00c424 */ /* 0x002fe200078e00ff */
[----:B------:R-:W-:Y:S01]  /*4080*/  UMOV UR60, UR36 ;  /* 0x00000024003c7c82 */ /* 0x000fe20008000000 */
[----:B------:R-:W-:Y:S01]  /*4090*/  @!UP3 UIADD3 UR26, UPT, UPT, UR58, 0x20, URZ ;  /* 0x000000203a1ab890 */ /* 0x000fe2000fffe0ff */
[----:B------:R-:W-:Y:S01]  /*40a0*/  @!P4 IADD3 R9, P0, PT, R38, 0x780, RZ ;  /* 0x000007802609c810 */ /* 0x000fe20007f1e0ff */
[----:B------:R-:W-:Y:S02]  /*40b0*/  @!UP3 UIADD3 UR24, UPT, UPT, UR4, 0x1200, URZ ;  /* 0x000012000418b890 */ /* 0x000fe4000fffe0ff */
[----:B------:R-:W-:Y:S01]  /*40c0*/  IMAD.U32 R14, RZ, RZ, UR8 ;  /* 0x00000008ff0e7e24 */ /* 0x000fe2000f8e00ff */
[----:B------:R-:W-:Y:S01]  /*40d0*/  VOTEU.ALL UP1, P4 ;  /* 0x0000000000ff7886 */ /* 0x000fe20002020000 */
[----:B------:R-:W-:Y:S01]  /*40e0*/  IMAD.U32 R15, RZ, RZ, UR7 ;  /* 0x00000007ff0f7e24 */ /* 0x000fe2000f8e00ff */
[----:B------:R-:W-:Y:S01]  /*40f0*/  UMOV UR25, UR57 ;  /* 0x0000003900197c82 */ /* 0x000fe20008000000 */
[----:B------:R-:W-:Y:S01]  /*4100*/  UMOV UR27, UR59 ;  /* 0x0000003b001b7c82 */ /* 0x000fe20008000000 */
[----:B------:R-:W-:Y:S01]  /*4110*/  @!P4 R2UR UR22, R14 ;  /* 0x000000000e16c2ca */ /* 0x000fe200000e0000 */
[----:B------:R-:W-:Y:S01]  /*4120*/  UMOV UR28, UR36 ;  /* 0x00000024001c7c82 */ /* 0x000fe20008000000 */
[----:B------:R-:W-:Y:S01]  /*4130*/  @!P4 R2UR UR23, R15 ;  /* 0x000000000f17c2ca */ /* 0x000fe200000e0000 */
[----:B------:R-:W-:Y:S01]  /*4140*/  @!UP3 UIADD3 UR18, UPT, UPT, UR58, 0x40, URZ ;  /* 0x000000403a12b890 */ /* 0x000fe2000fffe0ff */
[----:B------:R-:W-:Y:S01]  /*4150*/  @!P4 IMAD.X R3, RZ, RZ, R39, P0 ;  /* 0x000000ffff03c224 */ /* 0x000fe200000e0627 */
[----:B------:R-:W-:Y:S01]  /*4160*/  @!UP3 UIADD3 UR16, UPT, UPT, UR4, 0x2200, URZ ;  /* 0x000022000410b890 */ /* 0x000fe2000fffe0ff */
[----:B------:R-:W-:Y:S01]  /*4170*/  VOTEU.ALL UP0, P4 ;  /* 0x0000000000ff7886 */ /* 0x000fe20002000000 */
[----:B------:R-:W-:Y:S01]  /*4180*/  UMOV UR17, UR57 ;  /* 0x0000003900117c82 */ /* 0x000fe20008000000 */
[----:B------:R-:W-:Y:S01]  /*4190*/  UMOV UR19, UR59 ;  /* 0x0000003b00137c82 */ /* 0x000fe20008000000 */
[----:B------:R-:W-:Y:S01]  /*41a0*/  UMOV UR20, UR36 ;  /* 0x0000002400147c82 */ /* 0x000fe20008000000 */
[----:B------:R-:W-:Y:S02]  /*41b0*/  @!UP3 UIADD3 UR10, UPT, UPT, UR58, 0x60, URZ ;  /* 0x000000603a0ab890 */ /* 0x000fe4000fffe0ff */
[----:B------:R-:W-:Y:S03]  /*41c0*/  @!UP3 UIADD3 UR8, UPT, UPT, UR4, 0x3200, URZ ;  /* 0x000032000408b890 */ /* 0x000fe6000fffe0ff */
[----:B------:R1:W-:Y:S01]  /*41d0*/  @!UP2 UTMALDG.3D [UR56], [UR22], desc[UR14] ;  /* 0x00000e381600a5b4 */ /* 0x0003e20008011000 */
[----:B------:R-:W-:Y:S01]  /*41e0*/  UMOV UR9, UR57 ;  /* 0x0000003900097c82 */ /* 0x000fe20008000000 */
[----:B------:R-:W-:Y:S01]  /*41f0*/  UMOV UR11, UR59 ;  /* 0x0000003b000b7c82 */ /* 0x000fe20008000000 */
[----:B------:R-:W-:Y:S01]  /*4200*/  UMOV UR12, UR36 ;  /* 0x00000024000c7c82 */ /* 0x000fe20008000000 */
[----:B------:R-:W-:Y:S01]  /*4210*/  UPRMT UR7, UR37, 0x654, UR57 ;  /* 0x0000065425077896 */ /* 0x000fe20008000039 */
[----:B------:R1:W-:Y:S01]  /*4220*/  @!UP1 UTMALDG.3D [UR24], [UR22], desc[UR14] ;  /* 0x00000e18160095b4 */ /* 0x0003e20008011000 */
[----:B------:R-:W-:Y:S01]  /*4230*/  VOTEU.ALL UP1, P4 ;  /* 0x0000000000ff7886 */ /* 0x000fe20002020000 */
[----:B------:R1:W-:Y:S04]  /*4240*/  @!UP0 UTMALDG.3D [UR16], [UR22], desc[UR14] ;  /* 0x00000e10160085b4 */ /* 0x0003e80008011000 */
[----:B------:R1:W-:Y:S01]  /*4250*/  @!UP1 UTMALDG.3D [UR8], [UR22], desc[UR14] ;  /* 0x00000e08160095b4 */ /* 0x0003e20008011000 */
[----:B------:R1:W-:Y:S01]  /*4260*/  @!P4 SYNCS.ARRIVE.TRANS64.RED.A0TR RZ, [UR4+0x30], R0 ;  /* 0x00003000ffffc9a7 */ /* 0x0003e20008300404 */
[----:B------:R-:W-:Y:S01]  /*4270*/  SYNCS.ARRIVE.TRANS64.RED.A1T0 RZ, [UR7], RZ ;  /* 0x000000ffffff79a7 */ /* 0x000fe20008100407 */
[----:B------:R-:W2:Y:S02]  /*4280*/  SYNCS.PHASECHK.TRANS64.TRYWAIT P2, [UR4+0x58], R11 ;  /* 0x0000580bff0075a7 */ /* 0x000ea40008041104 */
[----:B-12---:R-:W-:Y:S05]  /*4290*/  @!P2 BRA `(.L_x_69) ;  /* 0x0000005800a8a947 */ /* 0x006fea0003800000 */
.L_x_150:
        /* <DEDUP_REMOVED lines=8> */
[----:B------:R-:W-:Y:S01]  /*4320*/  @!UP3 UIADD3 UR48, UPT, UPT, UR4, 0x4200, URZ ;  /* 0x000042000430b890 */ /* 0x000fe2000fffe0ff */
[----:B------:R-:W-:Y:S01]  /*4330*/  @!P4 IADD3 R37, P0, PT, R38, 0x780, RZ ;  /* 0x000007802625c810 */ /* 0x000fe20007f1e0ff */
[----:B------:R-:W-:Y:S01]  /*4340*/  UMOV UR50, UR58 ;  /* 0x0000003a00327c82 */ /* 0x000fe20008000000 */
[----:B------:R-:W-:Y:S01]  /*4350*/  UMOV UR52, UR36 ;  /* 0x0000002400347c82 */ /* 0x000fe20008000000 */
[----:B------:R-:W-:Y:S01]  /*4360*/  @!UP3 UIADD3 UR26, UPT, UPT, UR58, 0x20, URZ ;  /* 0x000000203a1ab890 */ /* 0x000fe2000fffe0ff */
[----:B------:R-:W-:Y:S01]  /*4370*/  IMAD.U32 R14, RZ, RZ, UR8 ;  /* 0x00000008ff0e7e24 */ /* 0x000fe2000f8e00ff */
[----:B------:R-:W-:Y:S01]  /*4380*/  @!UP3 UIADD3 UR24, UPT, UPT, UR4, 0x5200, URZ ;  /* 0x000052000418b890 */ /* 0x000fe2000fffe0ff */
[----:B------:R-:W-:Y:S01]  /*4390*/  IMAD.U32 R15, RZ, RZ, UR7 ;  /* 0x00000007ff0f7e24 */ /* 0x000fe2000f8e00ff */
[----:B------:R-:W-:Y:S01]  /*43a0*/  VOTEU.ALL UP1, P4 ;  /* 0x0000000000ff7886 */ /* 0x000fe20002020000 */
[----:B------:R-:W-:Y:S01]  /*43b0*/  UMOV UR25, UR49 ;  /* 0x0000003100197c82 */ /* 0x000fe20008000000 */
[----:B------:R-:W-:Y:S01]  /*43c0*/  @!P4 R2UR UR22, R14 ;  /* 0x000000000e16c2ca */ /* 0x000fe200000e0000 */
[----:B------:R-:W-:Y:S01]  /*43d0*/  UMOV UR28, UR36 ;  /* 0x00000024001c7c82 */ /* 0x000fe20008000000 */
[----:B------:R-:W-:Y:S01]  /*43e0*/  @!P4 R2UR UR23, R15 ;  /* 0x000000000f17c2ca */ /* 0x000fe200000e0000 */
[----:B------:R-:W-:Y:S01]  /*43f0*/  UMOV UR27, UR51 ;  /* 0x00000033001b7c82 */ /* 0x000fe20008000000 */
        /* <DEDUP_REMOVED lines=8> */
[----:B------:R-:W-:Y:S02]  /*4480*/  @!UP3 UIADD3 UR8, UPT, UPT, UR4, 0x7200, URZ ;  /* 0x000072000408b890 */ /* 0x000fe4000fffe0ff */
        /* <DEDUP_REMOVED lines=13> */
.L_x_152:
[----:B------:R-:W2:Y:S01]  /*4560*/  LDC.64 R16, c[0x0][0xd10] ;  /* 0x00034400ff107b82 */ /* 0x000ea20000000a00 */
[----:B------:R-:W-:Y:S01]  /*4570*/  @!P4 R2UR UR8, R37 ;  /* 0x000000002508c2ca */ /* 0x000fe200000e0000 */
[----:B------:R-:W-:Y:S01]  /*4580*/  VOTEU.ALL UP3, P4 ;  /* 0x0000000000ff7886 */ /* 0x000fe20002060000 */
[----:B------:R-:W-:Y:S01]  /*4590*/  @!P4 R2UR UR7, R20 ;  /* 0x000000001407c2ca */ /* 0x000fe200000e0000 */
[----:B------:R-:W-:Y:S01]  /*45a0*/  VOTEU.ALL UP2, P4 ;  /* 0x0000000000ff7886 */ /* 0x000fe20002040000 */
[----:B------:R-:W-:Y:S03]  /*45b0*/  UMOV UR14, 0x0 ;  /* 0x00000000000e7882 */ /* 0x000fe60000000000 */
[----:B------:R-:W3:Y:S01]  /*45c0*/  LDC.64 R14, c[0x0][0xd18] ;  /* 0x00034600ff0e7b82 */ /* 0x000ee20000000a00 */
[----:B------:R-:W-:Y:S01]  /*45d0*/  @!UP3 UIADD3 UR43, UPT, UPT, UR59, 0x40, URZ ;  /* 0x000000403b2bb890 */ /* 0x000fe2000fffe0ff */
[----:B------:R-:W-:Y:S01]  /*45e0*/  @!P4 IMAD.MOV.U32 R20, RZ, RZ, 0x4000 ;  /* 0x00004000ff14c424 */ /* 0x000fe200078e00ff */
[----:B------:R-:W-:Y:S01]  /*45f0*/  @!UP3 UIADD3 UR40, UPT, UPT, UR4, 0x8200, URZ ;  /* 0x000082000428b890 */ /* 0x000fe2000fffe0ff */
[----:B------:R-:W-:Y:S01]  /*4600*/  @P3 SHF.R.U32.HI R33, RZ, 0x10, R29 ;  /* 0x00000010ff213819 */ /* 0x000fe2000001161d */
[----:B------:R-:W-:Y:S03]  /*4610*/  UMOV UR15, 0x10000000 ;  /* 0x10000000000f7882 */ /* 0x000fe60000000000 */
[----:B-1----:R-:W1:Y:S01]  /*4620*/  @!P1 LDC R0, c[0x0][0xd20] ;  /* 0x00034800ff009b82 */ /* 0x002e620000000800 */
[----:B------:R-:W-:Y:S01]  /*4630*/  UMOV UR42, UR58 ;  /* 0x0000003a002a7c82 */ /* 0x000fe20008000000 */
[----:B------:R-:W-:Y:S01]  /*4640*/  IMAD.U32 R40, RZ, RZ, UR8 ;  /* 0x00000008ff287e24 */ /* 0x000fe2000f8e00ff */
[----:B------:R-:W-:Y:S05]  /*4650*/  UMOV UR44, UR36 ;  /* 0x00000024002c7c82 */ /* 0x000fea0008000000 */
[----:B------:R-:W4:Y:S01]  /*4660*/  @!P1 LDC R3, c[0x0][0xd0c] ;  /* 0x00034300ff039b82 */ /* 0x000f220000000800 */
[----:B------:R-:W-:Y:S01]  /*4670*/  IMAD.U32 R41, RZ, RZ, UR7 ;  /* 0x00000007ff297e24 */ /* 0x000fe2000f8e00ff */
[----:B------:R-:W-:Y:S01]  /*4680*/  @!UP3 UIADD3 UR26, UPT, UPT, UR58, 0x20, URZ ;  /* 0x000000203a1ab890 */ /* 0x000fe2000fffe0ff */
[----:B------:R-:W-:Y:S01]  /*4690*/  @!P4 R2UR UR22, R40 ;  /* 0x000000002816c2ca */ /* 0x000fe200000e0000 */
[----:B------:R-:W-:Y:S01]  /*46a0*/  @!UP3 UIADD3 UR24, UPT, UPT, UR4, 0x9200, URZ ;  /* 0x000092000418b890 */ /* 0x000fe2000fffe0ff */
[----:B------:R-:W-:Y:S01]  /*46b0*/  VIADD R35, R35, 0x1 ;  /* 0x0000000123237836 */ /* 0x000fe20000000000 */
[----:B------:R-:W-:Y:S01]  /*46c0*/  @!P4 R2UR UR23, R41 ;  /* 0x000000002917c2ca */ /* 0x000fe200000e0000 */
[----:B------:R-:W-:Y:S01]  /*46d0*/  VOTEU.ALL UP1, P4 ;  /* 0x0000000000ff7886 */ /* 0x000fe20002020000 */
[----:B------:R-:W-:Y:S01]  /*46e0*/  UMOV UR25, UR41 ;  /* 0x0000002900197c82 */ /* 0x000fe20008000000 */
[----:B------:R-:W-:Y:S01]  /*46f0*/  UMOV UR28, UR36 ;  /* 0x00000024001c7c82 */ /* 0x000fe20008000000 */
[----:B------:R-:W-:Y:S01]  /*4700*/  UMOV UR27, UR43 ;  /* 0x0000002b001b7c82 */ /* 0x000fe20008000000 */
[----:B------:R-:W-:Y:S02]  /*4710*/  @!UP3 UIADD3 UR18, UPT, UPT, UR58, 0x40, URZ ;  /* 0x000000403a12b890 */ /* 0x000fe4000fffe0ff */
[----:B------:R-:W-:Y:S01]  /*4720*/  @!UP3 UIADD3 UR16, UPT, UPT, UR4, 0xa200, URZ ;  /* 0x0000a2000410b890 */ /* 0x000fe2000fffe0ff */
[----:B------:R-:W-:Y:S01]  /*4730*/  VOTEU.ALL UP0, P4 ;  /* 0x0000000000ff7886 */ /* 0x000fe20002000000 */
[----:B------:R-:W-:Y:S01]  /*4740*/  UMOV UR17, UR41 ;  /* 0x0000002900117c82 */ /* 0x000fe20008000000 */
[----:B------:R-:W-:Y:S01]  /*4750*/  UMOV UR20, UR36 ;  /* 0x0000002400147c82 */ /* 0x000fe20008000000 */
[----:B------:R-:W-:Y:S02]  /*4760*/  UMOV UR19, UR43 ;  /* 0x0000002b00137c82 */ /* 0x000fe40008000000 */
[----:B------:R1:W-:Y:S01]  /*4770*/  @!UP2 UTMALDG.3D [UR40], [UR22], desc[UR14] ;  /* 0x00000e281600a5b4 */ /* 0x0003e20008011000 */
[----:B------:R-:W-:Y:S02]  /*4780*/  @!UP3 UIADD3 UR10, UPT, UPT, UR58, 0x60, URZ ;  /* 0x000000603a0ab890 */ /* 0x000fe4000fffe0ff */
[----:B------:R-:W-:Y:S01]  /*4790*/  @!UP3 UIADD3 UR8, UPT, UPT, UR4, 0xb200, URZ ;  /* 0x0000b2000408b890 */ /* 0x000fe2000fffe0ff */
[----:B------:R-:W-:Y:S01]  /*47a0*/  UMOV UR9, UR41 ;  /* 0x0000002900097c82 */ /* 0x000fe20008000000 */
[----:B------:R-:W-:Y:S01]  /*47b0*/  UMOV UR12, UR36 ;  /* 0x00000024000c7c82 */ /* 0x000fe20008000000 */
[----:B------:R-:W-:Y:S01]  /*47c0*/  UMOV UR11, UR43 ;  /* 0x0000002b000b7c82 */ /* 0x000fe20008000000 */
[----:B------:R1:W-:Y:S01]  /*47d0*/  @!UP1 UTMALDG.3D [UR24], [UR22], desc[UR14] ;  /* 0x00000e18160095b4 */ /* 0x0003e20008011000 */
[----:B------:R-:W-:Y:S01]  /*47e0*/  VOTEU.ALL UP1, P4 ;  /* 0x0000000000ff7886 */ /* 0x000fe20002020000 */
[----:B------:R-:W-:Y:S01]  /*47f0*/  UPRMT UR7, UR37, 0x654, UR41 ;  /* 0x0000065425077896 */ /* 0x000fe20008000029 */
[----:B--2---:R-:W-:Y:S01]  /*4800*/  @!P1 IMAD.HI.U32 R12, R13, R16, RZ ;  /* 0x000000100d0c9227 */ /* 0x004fe200078e00ff */
[----:B---3--:R-:W-:Y:S02]  /*4810*/  @!P1 ISETP.NE.AND P0, PT, R14, 0x1, PT ;  /* 0x000000010e00980c */ /* 0x008fe40003f05270 */
[----:B----4-:R-:W-:Y:S01]  /*4820*/  @!P1 ISETP.NE.AND P2, PT, R3, 0x1, PT ;  /* 0x000000010300980c */ /* 0x010fe20003f45270 */
[C---:B------:R-:W-:Y:S01]  /*4830*/  @!P1 IMAD.HI.U32 R9, R10.reuse, R15, RZ ;  /* 0x0000000f0a099227 */ /* 0x040fe200078e00ff */
[----:B------:R2:W-:Y:S02]  /*4840*/  @!UP0 UTMALDG.3D [UR16], [UR22], desc[UR14] ;  /* 0x00000e10160085b4 */ /* 0x0005e40008011000 */
[----:B------:R-:W-:Y:S02]  /*4850*/  @!P1 SHF.R.U32.HI R12, RZ, R17, R12 ;  /* 0x00000011ff0c9219 */ /* 0x000fe4000001160c */
[----:B-1----:R-:W-:Y:S02]  /*4860*/  @!P1 SHF.R.U32.HI R9, RZ, R0, R9 ;  /* 0x00000000ff099219 */ /* 0x002fe40000011609 */
[----:B------:R-:W-:Y:S01]  /*4870*/  @!P1 SEL R12, R13, R12, !P2 ;  /* 0x0000000c0d0c9207 */ /* 0x000fe20005000000 */
[----:B------:R2:W-:Y:S01]  /*4880*/  @!UP1 UTMALDG.3D [UR8], [UR22], desc[UR14] ;  /* 0x00000e08160095b4 */ /* 0x0005e20008011000 */
[----:B------:R2:W-:Y:S01]  /*4890*/  @!P4 SYNCS.ARRIVE.TRANS64.RED.A0TR RZ, [UR4+0x40], R20 ;  /* 0x00004014ffffc9a7 */ /* 0x0005e20008300404 */
[----:B------:R-:W-:Y:S05]  /*48a0*/  @!P1 SEL R9, R10, R9, !P0 ;  /* 0x000000090a099207 */ /* 0x000fea0004000000 */
[----:B------:R-:W-:Y:S02]  /*48b0*/  @!P1 IMAD.IADD R0, R9, 0x1, -R12 ;  /* 0x0000000109009824 */ /* 0x000fe400078e0a0c */
[----:B------:R-:W-:Y:S02]  /*48c0*/  @!P1 IMAD.IADD R9, R12, 0x1, -R9 ;  /* 0x000000010c099824 */ /* 0x000fe400078e0a09 */
[----:B------:R-:W-:Y:S02]  /*48d0*/  @!P1 IMAD R13, R0, R3, R13 ;  /* 0x00000003000d9224 */ /* 0x000fe400078e020d */
[----:B------:R-:W-:Y:S01]  /*48e0*/  @!P1 IMAD R10, R9, R14, R10 ;  /* 0x0000000e090a9224 */ /* 0x000fe200078e020a */
[----:B------:R-:W-:Y:S01]  /*48f0*/  SYNCS.ARRIVE.TRANS64.RED.A1T0 RZ, [UR7], RZ ;  /* 0x000000ffffff79a7 */ /* 0x000fe20008100407 */
[----:B------:R-:W1:Y:S02]  /*4900*/  SYNCS.PHASECHK.TRANS64.TRYWAIT P5, [UR4+0x68], R11 ;  /* 0x0000680bff0075a7 */ /* 0x000e6400080a1104 */
[----:B-12---:R-:W-:Y:S05]  /*4910*/  @!P5 BRA `(.L_x_71) ;  /* 0x000000540038d947 */ /* 0x006fea0003800000 */
.L_x_154:
[----:B------:R-:W-:Y:S01]  /*4920*/  @!P4 IADD3 R3, P0, PT, R38, 0x780, RZ ;  /* 0x000007802603c810 */ /* 0x000fe20007f1e0ff */
[----:B------:R-:W-:Y:S01]  /*4930*/  VOTEU.ALL UP2, P4 ;  /* 0x0000000000ff7886 */ /* 0x000fe20002040000 */
[----:B------:R-:W-:Y:S01]  /*4940*/  UMOV UR14, 0x0 ;  /* 0x00000000000e7882 */ /* 0x000fe20000000000 */
[----:B------:R-:W-:Y:S01]  /*4950*/  UMOV UR15, 0x10000000 ;  /* 0x10000000000f7882 */ /* 0x000fe20000000000 */
[----:B------:R-:W-:Y:S01]  /*4960*/  @!P4 R2UR UR8, R3 ;  /* 0x000000000308c2ca */ /* 0x000fe200000e0000 */
[----:B-1----:R-:W-:Y:S01]  /*4970*/  @!P4 IMAD.X R0, RZ, RZ, R39, P0 ;  /* 0x000000ffff00c224 */ /* 0x002fe200000e0627 */
[----:B------:R-:W-:Y:S01]  /*4980*/  UMOV UR34, UR58 ;  /* 0x0000003a00227c82 */ /* 0x000fe20008000000 */
[----:B------:R-:W-:Y:S01]  /*4990*/  VOTEU.ALL UP1, P4 ;  /* 0x0000000000ff7886 */ /* 0x000fe20002020000 */
[----:B------:R-:W-:Y:S01]  /*49a0*/  UMOV UR12, UR36 ;  /* 0x00000024000c7c82 */ /* 0x000fe20008000000 */
[----:B------:R-:W-:Y:S01]  /*49b0*/  VOTEU.ALL UP3, P4 ;  /* 0x0000000000ff7886 */ /* 0x000fe20002060000 */
[----:B------:R-:W-:Y:S01]  /*49c0*/  @!P4 R2UR UR7, R0 ;  /* 0x000000000007c2ca */ /* 0x000fe200000e0000 */
[----:B------:R-:W-:Y:S01]  /*49d0*/  VOTEU.ALL UP0, P4 ;  /* 0x0000000000ff7886 */ /* 0x000fe20002000000 */
[----:B------:R-:W-:Y:S01]  /*49e0*/  UMOV UR28, UR36 ;  /* 0x00000024001c7c82 */ /* 0x000fe20008000000 */
[----:B------:R-:W-:Y:S01]  /*49f0*/  UMOV UR20, UR36 ;  /* 0x0000002400147c82 */ /* 0x000fe20008000000 */
[----:B------:R-:W-:Y:S01]  /*4a00*/  @!UP3 UIADD3 UR33, UPT, UPT, UR4, 0x48, URZ ;  /* 0x000000480421b890 */ /* 0x000fe2000fffe0ff */
[----:B------:R-:W-:Y:S01]  /*4a10*/  IMAD.IADD R0, R13, 0x1, R92 ;  /* 0x000000010d007824 */ /* 0x000fe200078e025c */
[----:B------:R-:W-:Y:S01]  /*4a20*/  @!UP3 UIADD3 UR35, UPT, UPT, UR59, 0x60, URZ ;  /* 0x000000603b23b890 */ /* 0x000fe2000fffe0ff */
[----:B------:R-:W-:Y:S01]  /*4a30*/  IMAD.U32 R14, RZ, RZ, UR8 ;  /* 0x00000008ff0e7e24 */ /* 0x000fe2000f8e00ff */
[----:B------:R-:W-:Y:S01]  /*4a40*/  @!UP3 UIADD3 UR32, UPT, UPT, UR4, 0xc200, URZ ;  /* 0x0000c2000420b890 */ /* 0x000fe2000fffe0ff */
[----:B------:R-:W-:Y:S01]  /*4a50*/  ISETP.NE.AND P0, PT, R35, 0x2, PT ;  /* 0x000000022300780c */ /* 0x000fe20003f05270 */
[----:B------:R-:W-:Y:S01]  /*4a60*/  @!UP3 UIADD3 UR10, UPT, UPT, UR58, 0x20, URZ ;  /* 0x000000203a0ab890 */ /* 0x000fe2000fffe0ff */
[----:B------:R-:W-:Y:S01]  /*4a70*/  LOP3.LUT R36, R36, 0x1, RZ, 0x3c, !PT ;  /* 0x0000000124247812 */ /* 0x000fe200078e3cff */
[----:B------:R-:W-:Y:S01]  /*4a80*/  @!UP3 UIADD3 UR8, UPT, UPT, UR4, 0xd200, URZ ;  /* 0x0000d2000408b890 */ /* 0x000fe2000fffe0ff */
[----:B------:R-:W-:Y:S01]  /*4a90*/  IMAD.U32 R15, RZ, RZ, UR7 ;  /* 0x00000007ff0f7e24 */ /* 0x000fe2000f8e00ff */
[----:B------:R-:W-:Y:S01]  /*4aa0*/  @!P4 R2UR UR22, R14 ;  /* 0x000000000e16c2ca */ /* 0x000fe200000e0000 */
[----:B------:R-:W-:Y:S01]  /*4ab0*/  UMOV UR9, UR33 ;  /* 0x0000002100097c82 */ /* 0x000fe20008000000 */
[----:B------:R-:W-:Y:S01]  /*4ac0*/  UMOV UR11, UR35 ;  /* 0x00000023000b7c82 */ /* 0x000fe20008000000 */
[----:B------:R-:W-:Y:S01]  /*4ad0*/  @!UP3 UIADD3 UR26, UPT, UPT, UR58, 0x40, URZ ;  /* 0x000000403a1ab890 */ /* 0x000fe2000fffe0ff */
[----:B------:R-:W-:Y:S01]  /*4ae0*/  @!P4 R2UR UR23, R15 ;  /* 0x000000000f17c2ca */ /* 0x000fe200000e0000 */
[----:B------:R-:W-:Y:S01]  /*4af0*/  @!UP3 UIADD3 UR24, UPT, UPT, UR4, 0xe200, URZ ;  /* 0x0000e2000418b890 */ /* 0x000fe2000fffe0ff */
[----:B------:R-:W-:Y:S01]  /*4b00*/  SEL R3, RZ, 0x1, P0 ;  /* 0x00000001ff037807 */ /* 0x000fe20000000000 */
[----:B------:R-:W-:Y:S01]  /*4b10*/  UMOV UR25, UR33 ;  /* 0x0000002100197c82 */ /* 0x000fe20008000000 */
[----:B------:R-:W-:Y:S01]  /*4b20*/  UMOV UR27, UR35 ;  /* 0x00000023001b7c82 */ /* 0x000fe20008000000 */
[----:B------:R-:W-:Y:S01]  /*4b30*/  @!UP3 UIADD3 UR18, UPT, UPT, UR58, 0x60, URZ ;  /* 0x000000603a12b890 */ /* 0x000fe2000fffe0ff */
[----:B------:R-:W-:Y:S01]  /*4b40*/  LOP3.LUT R34, R34, R3, RZ, 0x3c, !PT ;  /* 0x0000000322227212 */ /* 0x000fe200078e3cff */
[----:B------:R-:W-:Y:S01]  /*4b50*/  @!UP3 UIADD3 UR16, UPT, UPT, UR4, 0xf200, URZ ;  /* 0x0000f2000410b890 */ /* 0x000fe2000fffe0ff */
[----:B------:R-:W-:Y:S01]  /*4b60*/  IMAD.IADD R20, R10, 0x1, R81 ;  /* 0x000000010a147824 */ /* 0x000fe200078e0251 */
[----:B------:R-:W-:Y:S01]  /*4b70*/  UMOV UR17, UR33 ;  /* 0x0000002100117c82 */ /* 0x000fe20008000000 */
[----:B------:R-:W-:Y:S01]  /*4b80*/  UMOV UR19, UR35 ;  /* 0x0000002300137c82 */ /* 0x000fe20008000000 */
[----:B------:R-:W-:Y:S02]  /*4b90*/  SEL R35, R35, RZ, P0 ;  /* 0x000000ff23237207 */ /* 0x000fe40000000000 */
[----:B------:R1:W-:Y:S01]  /*4ba0*/  @!UP2 UTMALDG.3D [UR32], [UR22], desc[UR14] ;  /* 0x00000e201600a5b4 */ /* 0x0003e20008011000 */
[----:B------:R2:W-:Y:S01]  /*4bb0*/  @!UP1 UTMALDG.3D [UR8], [UR22], desc[UR14] ;  /* 0x00000e08160095b4 */ /* 0x0005e20008011000 */
[----:B------:R-:W-:Y:S01]  /*4bc0*/  VOTEU.ALL UP1, P4 ;  /* 0x0000000000ff7886 */ /* 0x000fe20002020000 */
[----:B------:R4:W-:Y:S04]  /*4bd0*/  @!UP0 UTMALDG.3D [UR24], [UR22], desc[UR14] ;  /* 0x00000e18160085b4 */ /* 0x0009e80008011000 */
[----:B------:R4:W-:Y:S01]  /*4be0*/  @!UP1 UTMALDG.3D [UR16], [UR22], desc[UR14] ;  /* 0x00000e10160095b4 */ /* 0x0009e20008011000 */
[----:B------:R4:W-:Y:S01]  /*4bf0*/  @!P4 SYNCS.ARRIVE.TRANS64.RED.A0TR RZ, [UR4+0x48], R32 ;  /* 0x00004820ffffc9a7 */ /* 0x0009e20008300404 */
[----:B------:R-:W-:Y:S01]  /*4c00*/  UPLOP3.LUT UP1, UPT, UPT, UPT, UPT, 0x80, 0x8 ;  /* 0x000000000008789c */ /* 0x000fe20003f2f070 */
[----:B-1----:R-:W-:Y:S01]  /*4c10*/  @P3 R2UR UR36, R33 ;  /* 0x00000000212432ca */ /* 0x002fe200000e0000 */
[----:B------:R-:W-:Y:S01]  /*4c20*/  SYNCS.ARRIVE.TRANS64.RED.A1T0 RZ, [UR5], RZ ;  /* 0x000000ffffff79a7 */ /* 0x000fe20008100405 */
[----:B--2---:R-:W-:Y:S01]  /*4c30*/  R2UR UR11, R0 ;  /* 0x00000000000b72ca */ /* 0x004fe200000e0000 */
[----:B------:R-:W-:Y:S03]  /*4c40*/  @!UPT UIADD3 URZ, UPT, UPT, URZ, URZ, URZ ;  /* 0x000000fffffff290 */ /* 0x000fe6000fffe0ff */
[----:B------:R-:W-:Y:S11]  /*4c50*/  @P3 BRA `(.L_x_72) ;  /* 0xffffffec004c3947 */ /* 0x000ff6000383ffff */
[----:B------:R-:W-:-:S04]  /*4c60*/  SHF.L.U32 R3, R36, 0x1f, RZ ;  /* 0x0000001f24037819 */ /* 0x000fc800000006ff */
[----:B------:R-:W1:Y:S02]  /*4c70*/  SYNCS.PHASECHK.TRANS64.TRYWAIT P0, [UR4+0x50], R3 ;  /* 0x00005003ff0075a7 */ /* 0x000e640008001104 */
[----:B-1----:R-:W-:Y:S05]  /*4c80*/  @!P0 BRA `(.L_x_73) ;  /* 0x0000005000748947 */ /* 0x002fea0003800000 */
.L_x_156:
[----:B------:R-:W2:Y:S02]  /*4c90*/  SYNCS.PHASECHK.TRANS64.TRYWAIT P0, [UR4+0x58], R3 ;  /* 0x00005803ff0075a7 */ /* 0x000ea40008001104 */
[----:B--2---:R-:W-:Y:S05]  /*4ca0*/  @!P0 BRA `(.L_x_74) ;  /* 0x0000005000848947 */ /* 0x004fea0003800000 */
.L_x_158:
[----:B------:R-:W2:Y:S02]  /*4cb0*/  SYNCS.PHASECHK.TRANS64.TRYWAIT P0, [UR4+0x60], R3 ;  /* 0x00006003ff0075a7 */ /* 0x000ea40008001104 */
[----:B--2---:R-:W-:Y:S05]  /*4cc0*/  @!P0 BRA `(.L_x_75) ;  /* 0x0000005000948947 */ /* 0x004fea0003800000 */
.L_x_160:
[----:B-1----:R-:W-:-:S07]  /*4cd0*/  MOV R0, UR4 ;  /* 0x0000000400007c02 */ /* 0x002fce0008000f00 */
.L_x_76:
[----:B-1----:R-:W-:-:S04]  /*4ce0*/  SHF.L.U32 R3, R36, 0x1f, RZ ;  /* 0x0000001f24037819 */ /* 0x002fc800000006ff */
[----:B------:R1:W2:Y:S03]  /*4cf0*/  SYNCS.PHASECHK.TRANS64.TRYWAIT P0, [R0+URZ+0x68], R3 ;  /* 0x00006803000075a7 */ /* 0x0002a600080011ff */
[----:B--2---:R-:W-:Y:S05]  /*4d00*/  @!P0 NANOSLEEP.SYNCS 0x989680 ;  /* 0x009896800000895d */ /* 0x004fea0003900000 */
[----:B------:R-:W2:Y:S02]  /*4d10*/  @!P0 SYNCS.PHASECHK.TRANS64 P0, [R0+URZ+0x68], R3 ;  /* 0x00006803000085a7 */ /* 0x000ea400080010ff */
[----:B--2-4-:R-:W-:Y:S05]  /*4d20*/  @P0 EXIT ;  /* 0x000000000000094d */ /* 0x014fea0003800000 */
[----:B------:R-:W-:Y:S05]  /*4d30*/  BRA `(.L_x_76) ;  /* 0xfffffffc00e87947 */ /* 0x000fea000383ffff */
.L_x_61:
[----:B------:R-:W-:-:S06]  /*4d40*/  UISETP.GE.AND UP0, UPT, UR8, 0x4, UPT ;  /* 0x000000040800788c */ /* 0x000fcc000bf06270 */
[----:B------:R-:W-:-:S13]  /*4d50*/  PLOP3.LUT P0, PT, PT, PT, UP0, 0x80, 0x8 ;  /* 0x000000000008781c */ /* 0x000fda0003f0f008 */
[----:B------:R-:W-:Y:S05]  /*4d60*/  @!P0 EXIT ;  /* 0x000000000000894d */ /* 0x000fea0003800000 */
[----:B------:R-:W-:Y:S01]  /*4d70*/  BAR.SYNC.DEFER_BLOCKING 0x6, 0xa0 ;  /* 0x0182800000007b1d */ /* 0x000fe20000010000 */
[C---:B------:R-:W-:Y:S01]  /*4d80*/  IMAD.SHL.U32 R4, R107.reuse, 0x4, RZ ;  /* 0x000000046b047824 */ /* 0x040fe200078e00ff */
[C---:B------:R-:W-:Y:S01]  /*4d90*/  R2P PR, R107.reuse, 0x18 ;  /* 0x000000186b007804 */ /* 0x040fe20000000000 */
[C---:B------:R-:W-:Y:S02]  /*4da0*/  IMAD.SHL.U32 R101, R107.reuse, 0x80, RZ ;  /* 0x000000806b657824 */ /* 0x040fe400078e00ff */
[----:B------:R-:W-:Y:S01]  /*4db0*/  HFMA2 R106, -RZ, RZ, 0, 9.5367431640625e-06 ;  /* 0x000000a0ff6a7431 */ /* 0x000fe200000001ff */
[----:B------:R-:W-:Y:S01]  /*4dc0*/  SHF.L.U32 R45, R107, 0x10, RZ ;  /* 0x000000106b2d7819 */ /* 0x000fe200000006ff */
[----:B------:R-:W-:Y:S01]  /*4dd0*/  UMOV UR46, 0x400 ;  /* 0x00000400002e7882 */ /* 0x000fe20000000000 */
[----:B------:R-:W1:Y:S01]  /*4de0*/  LDC R97, c[0x0][0x370] ;  /* 0x0000dc00ff617b82 */ /* 0x000e620000000800 */
[----:B------:R-:W-:Y:S01]  /*4df0*/  ULEA UR46, UR37, UR46, 0x18 ;  /* 0x0000002e252e7291 */ /* 0x000fe2000f8ec0ff */
[----:B------:R-:W-:Y:S01]  /*4e00*/  LOP3.LUT R101, R101, 0x307c, R4, 0xc8, !PT ;  /* 0x0000307c65657812 */ /* 0x000fe200078ec804 */
[----:B------:R-:W-:Y:S01]  /*4e10*/  HFMA2 R111, -RZ, RZ, 0, 0 ;  /* 0x00000000ff6f7431 */ /* 0x000fe200000001ff */
[----:B------:R-:W-:Y:S01]  /*4e20*/  LOP3.LUT R45, R45, 0x600000, RZ, 0xc0, !PT ;  /* 0x006000002d2d7812 */ /* 0x000fe200078ec0ff */
[----:B------:R-:W-:Y:S01]  /*4e30*/  UIADD3 UR4, UPT, UPT, UR46, 0x200, URZ ;  /* 0x000002002e047890 */ /* 0x000fe2000fffe0ff */
[----:B------:R-:W-:Y:S01]  /*4e40*/  LOP3.LUT R107, R107, 0x60, RZ, 0xc0, !PT ;  /* 0x000000606b6b7812 */ /* 0x000fe200078ec0ff */
[----:B------:R-:W-:Y:S01]  /*4e50*/  VIADD R95, R101, UR46 ;  /* 0x0000002e655f7c36 */ /* 0x000fe20008000000 */
[----:B------:R-:W2:Y:S01]  /*4e60*/  LDC R42, c[0x0][0xd0c] ;  /* 0x00034300ff2a7b82 */ /* 0x000ea20000000800 */
[----:B------:R-:W-:Y:S01]  /*4e70*/  IMAD.MOV.U32 R105, RZ, RZ, 0x1 ;  /* 0x00000001ff697424 */ /* 0x000fe200078e00ff */
[----:B------:R-:W-:Y:S01]  /*4e80*/  MOV R44, RZ ;  /* 0x000000ff002c7202 */ /* 0x000fe20000000f00 */
[C---:B------:R-:W-:Y:S01]  /*4e90*/  VIADD R3, R95.reuse, 0x200 ;  /* 0x000002005f037836 */ /* 0x040fe20000000000 */
[----:B------:R-:W-:Y:S01]  /*4ea0*/  IADD3 R99, PT, PT, R95, 0x340, RZ ;  /* 0x000003405f637810 */ /* 0x000fe20007ffe0ff */
[----:B------:R-:W-:Y:S01]  /*4eb0*/  IMAD.MOV.U32 R104, RZ, RZ, RZ ;  /* 0x000000ffff687224 */ /* 0x000fe200078e00ff */
[----:B------:R-:W-:Y:S01]  /*4ec0*/  SEL R106, R106, 0x60, !P3 ;  /* 0x000000606a6a7807 */ /* 0x000fe20005800000 */
[----:B------:R-:W-:Y:S01]  /*4ed0*/  @P4 VIADD R99, R3, 0xc0 ;  /* 0x000000c003634836 */ /* 0x000fe20000000000 */
[----:B------:R-:W4:Y:S01]  /*4ee0*/  LDC R94, c[0x0][0xd20] ;  /* 0x00034800ff5e7b82 */ /* 0x000f220000000800 */
[----:B------:R-:W3:Y:S01]  /*4ef0*/  LDS R0, [UR46+0x110] ;  /* 0x0001102eff007984 */ /* 0x000ee20008000800 */
[----:B------:R-:W-:Y:S01]  /*4f00*/  IMAD.MOV.U32 R103, RZ, RZ, RZ ;  /* 0x000000ffff677224 */ /* 0x000fe200078e00ff */
[----:B------:R-:W-:Y:S01]  /*4f10*/  MOV R100, UR4 ;  /* 0x0000000400647c02 */ /* 0x000fe20008000f00 */
[----:B------:R-:W1:Y:S04]  /*4f20*/  LDCU.64 UR50, c[0x0][0x348] ;  /* 0x00006900ff3277ac */ /* 0x000e680008000a00 */
[----:B------:R-:W1:Y:S01]  /*4f30*/  LDC R40, c[0x0][0xd30] ;  /* 0x00034c00ff287b82 */ /* 0x000e620000000800 */
[----:B------:R-:W1:Y:S01]  /*4f40*/  LDCU.64 UR44, c[0x0][0xa88] ;  /* 0x00015100ff2c77ac */ /* 0x000e620008000a00 */
[----:B------:R-:W-:Y:S01]  /*4f50*/  UMOV UR47, URZ ;  /* 0x000000ff002f7c82 */ /* 0x000fe20008000000 */
[----:B------:R-:W-:-:S05]  /*4f60*/  UMOV UR48, URZ ;  /* 0x000000ff00307c82 */ /* 0x000fca0008000000 */
[----:B------:R-:W1:Y:S08]  /*4f70*/  LDC.64 R86, c[0x0][0xa88] ;  /* 0x0002a200ff567b82 */ /* 0x000e700000000a00 */
[----:B------:R-:W1:Y:S08]  /*4f80*/  LDC.64 R90, c[0x0][0xd10] ;  /* 0x00034400ff5a7b82 */ /* 0x000e700000000a00 */
[----:B------:R-:W1:Y:S08]  /*4f90*/  LDC.64 R38, c[0x0][0xd18] ;  /* 0x00034600ff267b82 */ /* 0x000e700000000a00 */
[----:B------:R-:W1:Y:S01]  /*4fa0*/  LDC.64 R36, c[0x0][0xd28] ;  /* 0x00034a00ff247b82 */ /* 0x000e620000000a00 */
[----:B---3--:R-:W-:-:S07]  /*4fb0*/  IMAD.IADD R45, R0, 0x1, R45 ;  /* 0x00000001002d7824 */ /* 0x008fce00078e022d */
[----:B------:R-:W3:Y:S08]  /*4fc0*/  LDC.64 R88, c[0x0][0xa90] ;  /* 0x0002a400ff587b82 */ /* 0x000ef00000000a00 */
[----:B------:R-:W1:Y:S08]  /*4fd0*/  LDC.64 R84, c[0x0][0xab0] ;  /* 0x0002ac00ff547b82 */ /* 0x000e700000000a00 */
[----:B------:R-:W1:Y:S08]  /*4fe0*/  LDC.64 R82, c[0x0][0xaa8] ;  /* 0x0002aa00ff527b82 */ /* 0x000e700000000a00 */
[----:B--2-4-:R-:W1:Y:S02]  /*4ff0*/  LDC R96, c[0x0][0x374] ;  /* 0x0000dd00ff607b82 */ /* 0x014e640000000800 */
.L_x_120:
[----:B------:R-:W-:Y:S02]  /*5000*/  LEA R0, R111, UR46, 0x3 ;  /* 0x0000002e6f007c11 */ /* 0x000fe4000f8e18ff */
[----:B------:R-:W-:Y:S02]  /*5010*/  SHF.L.U32 R3, R103, 0x1f, RZ ;  /* 0x0000001f67037819 */ /* 0x000fe400000006ff */
[----:B------:R-:W-:Y:S02]  /*5020*/  LEA R16, R111, UR46, 0x4 ;  /* 0x0000002e6f107c11 */ /* 0x000fe4000f8e20ff */
[----:B--2---:R-:W2:Y:S02]  /*5030*/  SYNCS.PHASECHK.TRANS64.TRYWAIT P0, [R0+URZ+0x80], R3 ;  /* 0x00008003000075a7 */ /* 0x004ea400080011ff */
[----:B--2---:R-:W-:Y:S05]  /*5040*/  @!P0 BRA `(.L_x_77) ;  /* 0x0000004c00cc8947 */ /* 0x004fea0003800000 */
.L_x_161:
[----:B------:R-:W4:Y:S01]  /*5050*/  LDC.64 R14, c[0x0][0xd10] ;  /* 0x00034400ff0e7b82 */ /* 0x000f220000000a00 */
[----:B------:R-:W3:Y:S01]  /*5060*/  LDS.128 R16, [R16+0xf0] ;  /* 0x0000f00010107984 */ /* 0x000ee20000000c00 */
[----:B-1----:R-:W-:Y:S01]  /*5070*/  ISETP.NE.AND P1, PT, R40, 0x1, PT ;  /* 0x000000012800780c */ /* 0x002fe20003f25270 */
[----:B--2---:R-:W-:Y:S01]  /*5080*/  VIADD R0, R0, 0x90 ;  /* 0x0000009000007836 */ /* 0x004fe20000000000 */
[----:B------:R-:W-:Y:S04]  /*5090*/  ISETP.GE.AND P0, PT, R2, 0x1, PT ;  /* 0x000000010200780c */ /* 0x000fe80003f06270 */
[----:B------:R-:W1:Y:S01]  /*50a0*/  LDC.64 R12, c[0x0][0xd18] ;  /* 0x00034600ff0c7b82 */ /* 0x000e620000000a00 */
[----:B------:R-:W-:Y:S01]  /*50b0*/  PRMT R0, RZ, 0x654, R0 ;  /* 0x00000654ff007816 */ /* 0x000fe20000000000 */
[----:B------:R-:W-:Y:S01]  /*50c0*/  @!PT LDS RZ, [RZ] ;  /* 0x00000000fffff984 */ /* 0x000fe20000000800 */
[----:B------:R-:W-:Y:S01]  /*50d0*/  @!PT LDS RZ, [RZ] ;  /* 0x00000000fffff984 */ /* 0x000fe20000000800 */
[----:B------:R-:W-:Y:S01]  /*50e0*/  @!PT LDS RZ, [RZ] ;  /* 0x00000000fffff984 */ /* 0x000fe20000000800 */
[----:B------:R-:W-:Y:S01]  /*50f0*/  @!PT LDS RZ, [RZ] ;  /* 0x00000000fffff984 */ /* 0x000fe20000000800 */
[----:B------:R2:W-:Y:S06]  /*5100*/  MEMBAR.ALL.CTA ;  /* 0x0000000000007992 */ /* 0x0005ec0000008000 */
[----:B--2---:R-:W2:Y:S01]  /*5110*/  FENCE.VIEW.ASYNC.S ;  /* 0x00000000000073c6 */ /* 0x004ea20000000000 */
[----:B------:R-:W1:Y:S08]  /*5120*/  @!P1 LDC R11, c[0x0][0xd20] ;  /* 0x00034800ff0b9b82 */ /* 0x000e700000000800 */
[----:B------:R-:W1:Y:S01]  /*5130*/  @!P1 LDC R10, c[0x0][0xd0c] ;  /* 0x00034300ff0a9b82 */ /* 0x000e620000000800 */
[----:B--2---:R2:W-:Y:S01]  /*5140*/  SYNCS.ARRIVE.TRANS64.RED.A1T0 RZ, [R0+URZ], RZ ;  /* 0x000000ff00ff79a7 */ /* 0x0045e200081004ff */
[----:B---3--:R-:W-:Y:S04]  /*5150*/  LOP3.LUT P4, RZ, R18, 0x1, RZ, 0xc0, !PT ;  /* 0x0000000112ff7812 */ /* 0x008fe8000788c0ff */
[----:B------:R-:W-:Y:S09]  /*5160*/  P2R R108, PR, RZ, 0x10 ;  /* 0x00000010ff6c7803 */ /* 0x000ff20000000000 */
[----:B------:R-:W-:Y:S02]  /*5170*/  @P4 MOV R43, R16 ;  /* 0x00000010002b4202 */ /* 0x000fe40000000f00 */
[----:B------:R-:W-:Y:S01]  /*5180*/  @P4 LOP3.LUT R41, R17, 0xffff, RZ, 0xc0, !PT ;  /* 0x0000ffff11294812 */ /* 0x000fe200078ec0ff */
[----:B--2-4-:R-:W-:Y:S06]  /*5190*/  @!P0 BRA `(.L_x_78) ;  /* 0x0000000000a48947 */ /* 0x014fec0003800000 */
[----:B------:R-:W-:Y:S01]  /*51a0*/  IMAD.HI.U32 R21, R96, R39, RZ ;  /* 0x0000002760157227 */ /* 0x000fe200078e00ff */
[----:B------:R-:W-:Y:S02]  /*51b0*/  ISETP.NE.AND P0, PT, R38, 0x1, PT ;  /* 0x000000012600780c */ /* 0x000fe40003f05270 */
[----:B------:R-:W-:Y:S01]  /*51c0*/  ISETP.NE.AND P2, PT, R2, 0x1, PT ;  /* 0x000000010200780c */ /* 0x000fe20003f45270 */
[----:B------:R-:W-:Y:S01]  /*51d0*/  IMAD.HI.U32 R22, R97, R90, RZ ;  /* 0x0000005a61167227 */ /* 0x000fe200078e00ff */
[----:B------:R-:W-:Y:S02]  /*51e0*/  SHF.R.U32.HI R21, RZ, R94, R21 ;  /* 0x0000005eff157219 */ /* 0x000fe40000011615 */
[----:B------:R-:W-:Y:S01]  /*51f0*/  ISETP.NE.AND P3, PT, R42, 0x1, PT ;  /* 0x000000012a00780c */ /* 0x000fe20003f65270 */
[----:B------:R-:W-:Y:S01]  /*5200*/  IMAD.HI.U32 R26, R43, R90, RZ ;  /* 0x0000005a2b1a7227 */ /* 0x000fe200078e00ff */
[----:B------:R-:W-:Y:S02]  /*5210*/  SHF.R.U32.HI R22, RZ, R91, R22 ;  /* 0x0000005bff167219 */ /* 0x000fe40000011616 */
[----:B------:R-:W-:Y:S01]  /*5220*/  SEL R3, R96, R21, !P0 ;  /* 0x0000001560037207 */ /* 0x000fe20004000000 */
[----:B------:R-:W-:Y:S01]  /*5230*/  IMAD.HI.U32 R21, R41, R39, RZ ;  /* 0x0000002729157227 */ /* 0x000fe200078e00ff */
[----:B------:R-:W-:Y:S02]  /*5240*/  SEL R7, R97, R22, !P3 ;  /* 0x0000001661077207 */ /* 0x000fe40005800000 */
[----:B------:R-:W-:Y:S01]  /*5250*/  SHF.R.U32.HI R26, RZ, R91, R26 ;  /* 0x0000005bff1a7219 */ /* 0x000fe2000001161a */
[-C--:B------:R-:W-:Y:S04]  /*5260*/  IMAD.HI.U32 R22, R3, R36.reuse, RZ ;  /* 0x0000002403167227 */ /* 0x080fe800078e00ff */
[----:B------:R-:W-:Y:S01]  /*5270*/  IMAD.HI.U32 R24, R7, R36, RZ ;  /* 0x0000002407187227 */ /* 0x000fe200078e00ff */
[-C--:B------:R-:W-:Y:S02]  /*5280*/  @P2 SHF.R.U32.HI R3, RZ, R37.reuse, R22 ;  /* 0x00000025ff032219 */ /* 0x080fe40000011616 */
[----:B------:R-:W-:Y:S02]  /*5290*/  SHF.R.U32.HI R22, RZ, R94, R21 ;  /* 0x0000005eff167219 */ /* 0x000fe40000011615 */
[----:B------:R-:W-:Y:S01]  /*52a0*/  @P2 SHF.R.U32.HI R7, RZ, R37, R24 ;  /* 0x00000025ff072219 */ /* 0x000fe20000011618 */
[C---:B------:R-:W-:Y:S01]  /*52b0*/  IMAD R4, R2.reuse, R3, RZ ;  /* 0x0000000302047224 */ /* 0x040fe200078e02ff */
[----:B------:R-:W-:Y:S02]  /*52c0*/  SEL R5, R41, R22, !P0 ;  /* 0x0000001629057207 */ /* 0x000fe40004000000 */
[----:B------:R-:W-:Y:S01]  /*52d0*/  SEL R3, R43, R26, !P3 ;  /* 0x0000001a2b037207 */ /* 0x000fe20005800000 */
[----:B------:R-:W-:Y:S01]  /*52e0*/  IMAD R6, R2, R7, RZ ;  /* 0x0000000702067224 */ /* 0x000fe200078e02ff */
[C---:B------:R-:W-:Y:S01]  /*52f0*/  ISETP.GE.AND P0, PT, R5.reuse, R4, PT ;  /* 0x000000040500720c */ /* 0x040fe20003f06270 */
[----:B------:R-:W-:Y:S03]  /*5300*/  IMAD.HI.U32 R8, R5, R36, RZ ;  /* 0x0000002405087227 */ /* 0x000fe600078e00ff */
[----:B------:R-:W-:Y:S01]  /*5310*/  ISETP.GE.OR P0, PT, R3, R6, P0 ;  /* 0x000000060300720c */ /* 0x000fe20000706670 */
[----:B------:R-:W-:Y:S01]  /*5320*/  IMAD.MOV R6, RZ, RZ, -R3 ;  /* 0x000000ffff067224 */ /* 0x000fe200078e0a03 */
[-C--:B------:R-:W-:Y:S03]  /*5330*/  SHF.R.U32.HI R8, RZ, R37.reuse, R8 ;  /* 0x00000025ff087219 */ /* 0x080fe60000011608 */
[----:B------:R-:W-:Y:S01]  /*5340*/  IMAD R43, R42, R6, R43 ;  /* 0x000000062a2b7224 */ /* 0x000fe200078e022b */
[----:B------:R-:W-:Y:S05]  /*5350*/  SEL R9, R5, R8, !P2 ;  /* 0x0000000805097207 */ /* 0x000fea0005000000 */
[----:B------:R-:W-:Y:S02]  /*5360*/  IMAD.MOV R8, RZ, RZ, -R9 ;  /* 0x000000ffff087224 */ /* 0x000fe400078e0a09 */
[C---:B------:R-:W-:Y:S04]  /*5370*/  @!P0 IMAD.HI.U32 R4, R3.reuse, R36, RZ ;  /* 0x0000002403048227 */ /* 0x040fe800078e00ff */
[----:B------:R-:W-:Y:S01]  /*5380*/  IMAD R8, R2, R8, R5 ;  /* 0x0000000802087224 */ /* 0x000fe200078e0205 */
[----:B------:R-:W-:Y:S04]  /*5390*/  @!P0 SHF.R.U32.HI R4, RZ, R37, R4 ;  /* 0x00000025ff048219 */ /* 0x000fe80000011604 */
[----:B------:R-:W-:Y:S02]  /*53a0*/  @!P0 SEL R0, R3, R4, !P2 ;  /* 0x0000000403008207 */ /* 0x000fe40005000000 */
[----:B------:R-:W-:Y:S02]  /*53b0*/  IADD3 R4, PT, PT, -R5, RZ, RZ ;  /* 0x000000ff05047210 */ /* 0x000fe40007ffe1ff */
[----:B------:R-:W-:Y:S01]  /*53c0*/  @!P0 IADD3 R9, PT, PT, R9, -R0, RZ ;  /* 0x8000000009098210 */ /* 0x000fe20007ffe0ff */
[----:B------:R-:W-:Y:S02]  /*53d0*/  @!P0 IMAD R0, R7, R8, R0 ;  /* 0x0000000807008224 */ /* 0x000fe400078e0200 */
[----:B------:R-:W-:Y:S02]  /*53e0*/  IMAD R41, R38, R4, R41 ;  /* 0x0000000426297224 */ /* 0x000fe400078e0229 */
[----:B------:R-:W-:Y:S02]  /*53f0*/  @!P0 IMAD R5, R9, R2, R3 ;  /* 0x0000000209058224 */ /* 0x000fe400078e0203 */
[----:B------:R-:W-:Y:S04]  /*5400*/  @!P0 IMAD.MOV.U32 R3, RZ, RZ, R0 ;  /* 0x000000ffff038224 */ /* 0x000fe800078e0000 */
[----:B------:R-:W-:Y:S02]  /*5410*/  IMAD R43, R3, R42, R43 ;  /* 0x0000002a032b7224 */ /* 0x000fe400078e022b */
[----:B------:R-:W-:Y:S07]  /*5420*/  IMAD R41, R5, R38, R41 ;  /* 0x0000002605297224 */ /* 0x000fee00078e0229 */
.L_x_78:
[----:B-1----:R-:W-:Y:S01]  /*5430*/  @!P1 ISETP.NE.AND P0, PT, R12, 0x1, PT ;  /* 0x000000010c00980c */ /* 0x002fe20003f05270 */
[----:B------:R-:W-:Y:S01]  /*5440*/  @!P1 IMAD.HI.U32 R4, R41, R13, RZ ;  /* 0x0000000d29049227 */ /* 0x000fe200078e00ff */
[----:B------:R-:W-:Y:S01]  /*5450*/  R2UR UR42, R20 ;  /* 0x00000000142a72ca */ /* 0x000fe200000e0000 */
[----:B------:R-:W-:Y:S01]  /*5460*/  USHF.L.U32 UR41, UR11, 0x7, URZ ;  /* 0x000000070b297899 */ /* 0x000fe200080006ff */
[----:B------:R-:W-:Y:S01]  /*5470*/  @!P1 ISETP.NE.AND P2, PT, R10, 0x1, PT ;  /* 0x000000010a00980c */ /* 0x000fe20003f45270 */
[----:B------:R-:W-:Y:S01]  /*5480*/  @!P1 IMAD.HI.U32 R0, R43, R14, RZ ;  /* 0x0000000e2b009227 */ /* 0x000fe200078e00ff */
[----:B------:R-:W-:Y:S01]  /*5490*/  @!P1 SHF.R.U32.HI R4, RZ, R11, R4 ;  /* 0x0000000bff049219 */ /* 0x000fe20000011604 */
[----:B------:R-:W-:Y:S01]  /*54a0*/  BSSY.RECONVERGENT B6, `(.L_x_79) ;  /* 0x000002c000067945 */ /* 0x000fe20003800200 */
[----:B------:R-:W-:Y:S01]  /*54b0*/  @P4 SHF.R.U32.HI R102, RZ, 0x10, R17 ;  /* 0x00000010ff664819 */ /* 0x000fe20000011611 */
[----:B------:R-:W-:Y:S01]  /*54c0*/  VIADD R111, R111, 0x1 ;  /* 0x000000016f6f7836 */ /* 0x000fe20000000000 */
[----:B------:R-:W-:Y:S02]  /*54d0*/  @!P1 SEL R3, R41, R4, !P0 ;  /* 0x0000000429039207 */ /* 0x000fe40004000000 */
[----:B------:R-:W-:Y:S02]  /*54e0*/  @!P1 SHF.R.U32.HI R0, RZ, R15, R0 ;  /* 0x0000000fff009219 */ /* 0x000fe40000011600 */
[----:B------:R-:W-:Y:S01]  /*54f0*/  LOP3.LUT P0, RZ, R100, 0x1f0, RZ, 0xc0, !PT ;  /* 0x000001f064ff7812 */ /* 0x000fe2000780c0ff */
[----:B------:R-:W-:Y:S01]  /*5500*/  USHF.L.U32 UR42, UR42, 0x7, URZ ;  /* 0x000000072a2a7899 */ /* 0x000fe200080006ff */
[----:B------:R-:W-:Y:S05]  /*5510*/  @!P1 SEL R4, R43, R0, !P2 ;  /* 0x000000002b049207 */ /* 0x000fea0005000000 */
[----:B------:R-:W-:Y:S02]  /*5520*/  @!P1 IMAD.IADD R0, R3, 0x1, -R4 ;  /* 0x0000000103009824 */ /* 0x000fe400078e0a04 */
[----:B------:R-:W-:Y:S02]  /*5530*/  @!P1 IMAD.IADD R3, R4, 0x1, -R3 ;  /* 0x0000000104039824 */ /* 0x000fe400078e0a03 */
[----:B------:R-:W-:Y:S02]  /*5540*/  @!P1 IMAD R43, R0, R10, R43 ;  /* 0x0000000a002b9224 */ /* 0x000fe400078e022b */
[----:B------:R-:W-:Y:S01]  /*5550*/  @!P1 IMAD R41, R3, R12, R41 ;  /* 0x0000000c03299224 */ /* 0x000fe200078e0229 */
[----:B------:R-:W-:Y:S06]  /*5560*/  @!P0 BRA `(.L_x_80) ;  /* 0x00000000007c8947 */ /* 0x000fec0003800000 */
[----:B------:R-:W1:Y:S01]  /*5570*/  LDCU.64 UR8, c[0x4][0x80] ;  /* 0x01001000ff0877ac */ /* 0x000e620008000a00 */
[----:B------:R-:W-:Y:S01]  /*5580*/  MOV R16, 0x0 ;  /* 0x0000000000107802 */ /* 0x000fe20000000f00 */
[----:B------:R-:W-:Y:S02]  /*5590*/  HFMA2 R12, -RZ, RZ, 0, 5.9604644775390625e-08 ;  /* 0x00000001ff0c7431 */ /* 0x000fe400000001ff */
[----:B------:R-:W-:Y:S01]  /*55a0*/  IMAD.MOV.U32 R8, RZ, RZ, 0x70 ;  /* 0x00000070ff087424 */ /* 0x000fe200078e00ff */
[----:B------:R2:W3:Y:S01]  /*55b0*/  LDC.64 R14, c[0x4][R16] ;  /* 0x01000000100e7b82 */ /* 0x0004e20000000a00 */
[----:B------:R-:W4:Y:S01]  /*55c0*/  LDCU.64 UR6, c[0x4][0x88] ;  /* 0x01001100ff0677ac */ /* 0x000f220008000a00 */
[----:B------:R-:W-:Y:S01]  /*55d0*/  IMAD.MOV.U32 R13, RZ, RZ, RZ ;  /* 0x000000ffff0d7224 */ /* 0x000fe200078e00ff */
[----:B------:R-:W2:Y:S01]  /*55e0*/  LDCU.64 UR4, c[0x4][0x8] ;  /* 0x01000100ff0477ac */ /* 0x000ea20008000a00 */
[----:B-1----:R-:W-:Y:S01]  /*55f0*/  MOV R5, UR9 ;  /* 0x0000000900057c02 */ /* 0x002fe20008000f00 */
[----:B------:R-:W-:Y:S01]  /*5600*/  IMAD.U32 R4, RZ, RZ, UR8 ;  /* 0x00000008ff047e24 */ /* 0x000fe2000f8e00ff */
[----:B----4-:R-:W-:Y:S01]  /*5610*/  MOV R7, UR7 ;  /* 0x0000000700077c02 */ /* 0x010fe20008000f00 */
[----:B------:R-:W-:Y:S01]  /*5620*/  IMAD.U32 R6, RZ, RZ, UR6 ;  /* 0x00000006ff067e24 */ /* 0x000fe2000f8e00ff */
[----:B--2---:R-:W-:Y:S01]  /*5630*/  MOV R11, UR5 ;  /* 0x00000005000b7c02 */ /* 0x004fe20008000f00 */
[----:B------:R-:W-:Y:S02]  /*5640*/  IMAD.U32 R10, RZ, RZ, UR4 ;  /* 0x00000004ff0a7e24 */ /* 0x000fe4000f8e00ff */
[----:B------:R-:W-:Y:S07]  /*5650*/  LEPC R20, `(.L_x_81) ;  /* 0x000000001014794e */ /* 0x000fee0000000000 */
[----:B---3-5:R-:W-:Y:S05]  /*5660*/  CALL.ABS.NOINC R14 ;  /* 0x000000000e007343 */ /* 0x028fea0003c00000 */
.L_x_81:
[----:B------:R-:W1:Y:S01]  /*5670*/  LDCU.64 UR8, c[0x4][0x80] ;  /* 0x01001000ff0877ac */ /* 0x000e620008000a00 */
[----:B------:R-:W2:Y:S01]  /*5680*/  LDC.64 R16, c[0x4][R16] ;  /* 0x0100000010107b82 */ /* 0x000ea20000000a00 */
[----:B------:R-:W-:Y:S02]  /*5690*/  HFMA2 R12, -RZ, RZ, 0, 5.9604644775390625e-08 ;  /* 0x00000001ff0c7431 */ /* 0x000fe400000001ff */
[----:B------:R-:W-:Y:S02]  /*56a0*/  IMAD.MOV.U32 R8, RZ, RZ, 0x70 ;  /* 0x00000070ff087424 */ /* 0x000fe400078e00ff */
[----:B------:R-:W-:Y:S01]  /*56b0*/  IMAD.MOV.U32 R13, RZ, RZ, RZ ;  /* 0x000000ffff0d7224 */ /* 0x000fe200078e00ff */
[----:B------:R-:W3:Y:S01]  /*56c0*/  LDCU.64 UR6, c[0x4][0x88] ;  /* 0x01001100ff0677ac */ /* 0x000ee20008000a00 */
[----:B------:R-:W4:Y:S01]  /*56d0*/  LDCU.64 UR4, c[0x4][0x8] ;  /* 0x01000100ff0477ac */ /* 0x000f220008000a00 */
[----:B-1----:R-:W-:Y:S02]  /*56e0*/  MOV R4, UR8 ;  /* 0x0000000800047c02 */ /* 0x002fe40008000f00 */
[----:B------:R-:W-:Y:S02]  /*56f0*/  MOV R5, UR9 ;  /* 0x0000000900057c02 */ /* 0x000fe40008000f00 */
[----:B---3--:R-:W-:Y:S01]  /*5700*/  MOV R7, UR7 ;  /* 0x0000000700077c02 */ /* 0x008fe20008000f00 */
[----:B------:R-:W-:Y:S01]  /*5710*/  IMAD.U32 R6, RZ, RZ, UR6 ;  /* 0x00000006ff067e24 */ /* 0x000fe2000f8e00ff */
[----:B----4-:R-:W-:Y:S01]  /*5720*/  MOV R11, UR5 ;  /* 0x00000005000b7c02 */ /* 0x010fe20008000f00 */
[----:B------:R-:W-:Y:S02]  /*5730*/  IMAD.U32 R10, RZ, RZ, UR4 ;  /* 0x00000004ff0a7e24 */ /* 0x000fe4000f8e00ff */
[----:B------:R-:W-:Y:S07]  /*5740*/  LEPC R20, `(.L_x_80) ;  /* 0x000000001014794e */ /* 0x000fee0000000000 */
[----:B--2---:R-:W-:Y:S05]  /*5750*/  CALL.ABS.NOINC R16 ;  /* 0x0000000010007343 */ /* 0x004fea0003c00000 */
.L_x_80:
[----:B------:R-:W-:Y:S05]  /*5760*/  BSYNC.RECONVERGENT B6 ;  /* 0x0000000000067941 */ /* 0x000fea0003800200 */
.L_x_79:
[----:B------:R-:W-:Y:S02]  /*5770*/  ISETP.NE.U32.AND P0, PT, RZ, UR44, PT ;  /* 0x0000002cff007c0c */ /* 0x000fe4000bf05070 */
[C---:B------:R-:W-:Y:S02]  /*5780*/  ISETP.NE.U32.AND P1, PT, R88.reuse, RZ, PT ;  /* 0x000000ff5800720c */ /* 0x040fe40003f25070 */
[----:B------:R-:W-:Y:S02]  /*5790*/  ISETP.NE.U32.AND P4, PT, R88, RZ, PT ;  /* 0x000000ff5800720c */ /* 0x000fe40003f85070 */
[----:B------:R-:W-:Y:S02]  /*57a0*/  ISETP.NE.AND.EX P0, PT, RZ, UR45, PT, P0 ;  /* 0x0000002dff007c0c */ /* 0x000fe4000bf05300 */
[C---:B------:R-:W-:Y:S02]  /*57b0*/  ISETP.NE.AND.EX P1, PT, R89.reuse, RZ, PT, P1 ;  /* 0x000000ff5900720c */ /* 0x040fe40003f25310 */
[----:B------:R-:W-:Y:S02]  /*57c0*/  ISETP.NE.AND.EX P4, PT, R89, RZ, P0, P4 ;  /* 0x000000ff5900720c */ /* 0x000fe40000785340 */
[----:B------:R-:W-:Y:S02]  /*57d0*/  ISETP.NE.U32.AND P5, PT, R84, RZ, PT ;  /* 0x000000ff5400720c */ /* 0x000fe40003fa5070 */
[----:B------:R-:W-:Y:S02]  /*57e0*/  ISETP.NE.U32.AND P3, PT, RZ, UR44, PT ;  /* 0x0000002cff007c0c */ /* 0x000fe4000bf65070 */
[----:B------:R-:W-:Y:S02]  /*57f0*/  PLOP3.LUT P2, PT, PT, PT, PT, 0x8, 0x80 ;  /* 0x000000000080781c */ /* 0x000fe40003f4e170 */
[----:B------:R-:W-:Y:S02]  /*5800*/  ISETP.NE.AND.EX P5, PT, R85, RZ, PT, P5 ;  /* 0x000000ff5500720c */ /* 0x000fe40003fa5350 */
[----:B------:R-:W-:Y:S03]  /*5810*/  ISETP.NE.AND.EX P3, PT, RZ, UR45, PT, P3 ;  /* 0x0000002dff007c0c */ /* 0x000fe6000bf65330 */
[----:B------:R-:W-:Y:S01]  /*5820*/  @!P4 PLOP3.LUT P2, PT, P1, PT, PT, 0x80, 0x8 ;  /* 0x000000000008c81c */ /* 0x000fe20000f4f070 */
[----:B------:R-:W-:Y:S01]  /*5830*/  @!UPT UIADD3 URZ, UPT, UPT, URZ, URZ, URZ ;  /* 0x000000fffffff290 */ /* 0x000fe2000fffe0ff */
[----:B------:R-:W-:Y:S11]  /*5840*/  @!P1 BRA `(.L_x_82) ;  /* 0x00000000002c9947 */ /* 0x000ff60003800000 */
[----:B------:R-:W-:Y:S01]  /*5850*/  ISETP.NE.U32.AND P0, PT, R86, RZ, PT ;  /* 0x000000ff5600720c */ /* 0x000fe20003f05070 */
[----:B------:R-:W-:Y:S03]  /*5860*/  IMAD.MOV.U32 R93, RZ, RZ, 0x1 ;  /* 0x00000001ff5d7424 */ /* 0x000fe600078e00ff */
[----:B------:R-:W-:Y:S11]  /*5870*/  ISETP.NE.AND.EX P0, PT, R87, RZ, PT, P0 ;  /* 0x000000ff5700720c */ /* 0x000ff60003f05300 */
[----:B------:R-:W-:Y:S02]  /*5880*/  @!UPT UIADD3 URZ, UPT, UPT, URZ, URZ, URZ ;  /* 0x000000fffffff290 */ /* 0x000fe4000fffe0ff */
[----:B------:R-:W1:Y:S01]  /*5890*/  @P0 LDC.64 R4, c[0x0][0xa88] ;  /* 0x0002a200ff040b82 */ /* 0x000e620000000a00 */
[----:B------:R-:W-:Y:S04]  /*58a0*/  @P0 IMAD R0, R88, UR36, RZ ;  /* 0x0000002458000c24 */ /* 0x000fe8000f8e02ff */
[----:B-1----:R-:W-:Y:S04]  /*58b0*/  @P0 IMAD.WIDE R4, R0, 0x4, R4 ;  /* 0x0000000400040825 */ /* 0x002fe800078e0204 */
[----:B------:R-:W-:Y:S01]  /*58c0*/  HFMA2 R0, -RZ, RZ, 0, 5.9604644775390625e-08 ;  /* 0x00000001ff007431 */ /* 0x000fe200000001ff */
[----:B-----5:R1:W5:Y:S04]  /*58d0*/  @P0 LDG.E R49, desc[UR38][R4.64] ;  /* 0x0000002604310981 */ /* 0x020368000c1e1900 */
[----:B------:R-:W-:Y:S01]  /*58e0*/  @!P0 PRMT R93, R0, 0x7610, R93 ;  /* 0x00007610005d8816 */ /* 0x000fe2000000005d */
[----:B-1----:R-:W2:Y:S06]  /*58f0*/  @!P0 LDC R49, c[0x0][0xa80] ;  /* 0x0002a000ff318b82 */ /* 0x002eac0000000800 */
.L_x_82:
[----:B------:R-:W-:Y:S05]  /*5900*/  @!P5 BRA `(.L_x_83) ;  /* 0x000000000020d947 */ /* 0x000fea0003800000 */
[----:B------:R-:W-:Y:S04]  /*5910*/  ISETP.NE.U32.AND P0, PT, R82, RZ, PT ;  /* 0x000000ff5200720c */ /* 0x000fe80003f05070 */
[----:B------:R-:W-:Y:S11]  /*5920*/  ISETP.NE.AND.EX P0, PT, R83, RZ, PT, P0 ;  /* 0x000000ff5300720c */ /* 0x000ff60003f05300 */
[----:B------:R-:W-:Y:S02]  /*5930*/  @!UPT UIADD3 URZ, UPT, UPT, URZ, URZ, URZ ;  /* 0x000000fffffff290 */ /* 0x000fe4000fffe0ff */
[----:B------:R-:W1:Y:S01]  /*5940*/  @P0 LDC.64 R4, c[0x0][0xaa8] ;  /* 0x0002aa00ff040b82 */ /* 0x000e620000000a00 */
[----:B------:R-:W-:Y:S04]  /*5950*/  @P0 IMAD R0, R84, UR36, RZ ;  /* 0x0000002454000c24 */ /* 0x000fe8000f8e02ff */
[----:B-1----:R-:W-:Y:S05]  /*5960*/  @P0 IMAD.WIDE R4, R0, 0x4, R4 ;  /* 0x0000000400040825 */ /* 0x002fea00078e0204 */
[----:B-----5:R1:W5:Y:S02]  /*5970*/  @P0 LDG.E R46, desc[UR38][R4.64] ;  /* 0x00000026042e0981 */ /* 0x020364000c1e1900 */
[----:B-1----:R-:W3:Y:S02]  /*5980*/  @!P0 LDC R46, c[0x0][0xaa0] ;  /* 0x0002a800ff2e8b82 */ /* 0x002ee40000000800 */
.L_x_83:
[----:B--2--5:R-:W-:Y:S01]  /*5990*/  FSETP.NEU.AND P0, PT, R49, RZ, PT ;  /* 0x000000ff3100720b */ /* 0x024fe20003f0d000 */
[----:B------:R-:W-:Y:S01]  /*59a0*/  BSSY B1, `(.L_x_84) ;  /* 0x0000066000017945 */ /* 0x000fe20003800000 */
[----:B------:R-:W-:Y:S01]  /*59b0*/  SEL R5, RZ, 0xffffffff, P3 ;  /* 0xffffffffff057807 */ /* 0x000fe20001800000 */
[----:B------:R-:W-:Y:S01]  /*59c0*/  IMAD.MOV.U32 R116, RZ, RZ, 0x1 ;  /* 0x00000001ff747424 */ /* 0x000fe200078e00ff */
[----:B------:R-:W-:Y:S01]  /*59d0*/  @!P4 LOP3.LUT P3, RZ, R93, 0xff, RZ, 0xc0, !PT ;  /* 0x000000ff5dffc812 */ /* 0x000fe2000786c0ff */
[----:B------:R-:W-:Y:S01]  /*59e0*/  IMAD R47, R44, 0x80, R45 ;  /* 0x000000802c2f7824 */ /* 0x000fe200078e022d */
[----:B------:R-:W-:Y:S01]  /*59f0*/  @!P4 SEL R0, RZ, 0xffffffff, P0 ;  /* 0xffffffffff00c807 */ /* 0x000fe20000000000 */
[C---:B------:R-:W-:Y:S01]  /*5a00*/  IMAD.IADD R112, R106.reuse, 0x1, R95 ;  /* 0x000000016a707824 */ /* 0x040fe200078e025f */
[----:B------:R-:W-:Y:S01]  /*5a10*/  LOP3.LUT R105, R105, 0x1, RZ, 0x3c, !PT ;  /* 0x0000000169697812 */ /* 0x000fe200078e3cff */
[----:B------:R-:W-:Y:S01]  /*5a20*/  IMAD.IADD R110, R106, 0x1, R99 ;  /* 0x000000016a6e7824 */ /* 0x000fe200078e0263 */
[----:B------:R-:W-:Y:S01]  /*5a30*/  @P2 SEL R0, R5, R0, !P3 ;  /* 0x0000000005002207 */ /* 0x000fe20005800000 */
[----:B------:R-:W-:Y:S01]  /*5a40*/  IMAD.MOV.U32 R115, RZ, RZ, RZ ;  /* 0x000000ffff737224 */ /* 0x000fe200078e00ff */
[----:B------:R-:W-:Y:S01]  /*5a50*/  LEA R114, R44, UR46, 0x3 ;  /* 0x0000002e2c727c11 */ /* 0x000fe2000f8e18ff */
[----:B------:R-:W-:Y:S01]  /*5a60*/  IMAD.MOV.U32 R80, RZ, RZ, RZ ;  /* 0x000000ffff507224 */ /* 0x000fe200078e00ff */
[----:B------:R-:W-:Y:S02]  /*5a70*/  @!P4 LOP3.LUT R0, R0, 0x1, RZ, 0xc0, !PT ;  /* 0x000000010000c812 */ /* 0x000fe400078ec0ff */
[----:B------:R-:W-:Y:S02]  /*5a80*/  CS2R R78, SRZ ;  /* 0x00000000004e7805 */ /* 0x000fe4000001ff00 */
[----:B------:R-:W-:Y:S02]  /*5a90*/  SHF.L.U32 R3, R104, 0x1f, RZ ;  /* 0x0000001f68037819 */ /* 0x000fe400000006ff */
[----:B------:R-:W-:Y:S02]  /*5aa0*/  CS2R R76, SRZ ;  /* 0x00000000004c7805 */ /* 0x000fe4000001ff00 */
[----:B------:R-:W-:Y:S02]  /*5ab0*/  ISETP.NE.U32.OR P5, PT, R0, 0x1, P4 ;  /* 0x000000010000780c */ /* 0x000fe400027a5470 */
[----:B------:R-:W-:Y:S02]  /*5ac0*/  CS2R R74, SRZ ;  /* 0x00000000004a7805 */ /* 0x000fe4000001ff00 */
[----:B------:R-:W-:Y:S02]  /*5ad0*/  LOP3.LUT P4, R109, R93, 0xff, RZ, 0xc0, !PT ;  /* 0x000000ff5d6d7812 */ /* 0x000fe4000788c0ff */
[----:B------:R-:W-:Y:S02]  /*5ae0*/  CS2R R72, SRZ ;  /* 0x0000000000487805 */ /* 0x000fe4000001ff00 */
[----:B------:R-:W-:Y:S02]  /*5af0*/  SEL R0, RZ, 0xffffffff, P0 ;  /* 0xffffffffff007807 */ /* 0x000fe40000000000 */
[----:B------:R-:W-:Y:S02]  /*5b00*/  CS2R R70, SRZ ;  /* 0x0000000000467805 */ /* 0x000fe4000001ff00 */
[----:B------:R-:W-:Y:S02]  /*5b10*/  P2R R113, PR, RZ, 0x20 ;  /* 0x00000020ff717803 */ /* 0x000fe40000000000 */
[----:B------:R-:W-:Y:S02]  /*5b20*/  CS2R R68, SRZ ;  /* 0x0000000000447805 */ /* 0x000fe4000001ff00 */
[----:B------:R-:W-:Y:S02]  /*5b30*/  @P1 SEL R0, R5, R0, !P4 ;  /* 0x0000000005001207 */ /* 0x000fe40006000000 */
[----:B------:R-:W-:Y:S02]  /*5b40*/  CS2R R66, SRZ ;  /* 0x0000000000427805 */ /* 0x000fe4000001ff00 */
[----:B------:R-:W-:Y:S02]  /*5b50*/  CS2R R64, SRZ ;  /* 0x0000000000407805 */ /* 0x000fe4000001ff00 */
[----:B------:R-:W-:Y:S02]  /*5b60*/  CS2R R62, SRZ ;  /* 0x00000000003e7805 */ /* 0x000fe4000001ff00 */
[----:B------:R-:W-:Y:S02]  /*5b70*/  LOP3.LUT R0, R0, 0x1, RZ, 0xc0, !PT ;  /* 0x0000000100007812 */ /* 0x000fe400078ec0ff */
[----:B------:R-:W-:Y:S02]  /*5b80*/  CS2R R60, SRZ ;  /* 0x00000000003c7805 */ /* 0x000fe4000001ff00 */
[----:B------:R-:W-:Y:S02]  /*5b90*/  @P5 SHF.L.U32 R4, R105, 0x1f, RZ ;  /* 0x0000001f69045819 */ /* 0x000fe400000006ff */
[----:B------:R-:W-:Y:S02]  /*5ba0*/  CS2R R58, SRZ ;  /* 0x00000000003a7805 */ /* 0x000fe4000001ff00 */
[----:B------:R-:W-:Y:S02]  /*5bb0*/  ISETP.NE.U32.AND P0, PT, R0, 0x1, PT ;  /* 0x000000010000780c */ /* 0x000fe40003f05070 */
[----:B------:R-:W-:Y:S01]  /*5bc0*/  CS2R R56, SRZ ;  /* 0x0000000000387805 */ /* 0x000fe2000001ff00 */
[----:B------:R-:W1:Y:S01]  /*5bd0*/  @P5 SYNCS.PHASECHK.TRANS64.TRYWAIT P3, [UR46+0x30], R4 ;  /* 0x00003004ff0055a7 */ /* 0x000e62000806112e */
[----:B------:R-:W-:Y:S02]  /*5be0*/  CS2R R54, SRZ ;  /* 0x0000000000367805 */ /* 0x000fe4000001ff00 */
[----:B------:R-:W-:Y:S02]  /*5bf0*/  P2R R117, PR, RZ, 0x1 ;  /* 0x00000001ff757803 */ /* 0x000fe40000000000 */
[----:B------:R-:W-:Y:S02]  /*5c00*/  CS2R R52, SRZ ;  /* 0x0000000000347805 */ /* 0x000fe4000001ff00 */
[----:B------:R-:W-:Y:S01]  /*5c10*/  CS2R R50, SRZ ;  /* 0x0000000000327805 */ /* 0x000fe2000001ff00 */
[----:B------:R-:W-:Y:S01]  /*5c20*/  IMAD.MOV.U32 R48, RZ, RZ, RZ ;  /* 0x000000ffff307224 */ /* 0x000fe200078e00ff */
[----:B------:R2:W4:Y:S01]  /*5c30*/  SYNCS.PHASECHK.TRANS64.TRYWAIT P2, [R114+URZ+0xa0], R3 ;  /* 0x0000a003720075a7 */ /* 0x00052200080411ff */
[----:B-1----:R-:W-:Y:S01]  /*5c40*/  @P5 SEL R116, RZ, 0x1, !P3 ;  /* 0x00000001ff745807 */ /* 0x002fe20005800000 */
[----:B--2---:R-:W-:Y:S06]  /*5c50*/  @!P5 BRA `(.L_x_85) ;  /* 0x0000000000e8d947 */ /* 0x004fec0003800000 */
[----:B------:R-:W-:Y:S01]  /*5c60*/  IMAD.MOV.U32 R48, RZ, RZ, RZ ;  /* 0x000000ffff307224 */ /* 0x000fe200078e00ff */
[----:B------:R-:W-:Y:S01]  /*5c70*/  ISETP.NE.AND P0, PT, R116, RZ, PT ;  /* 0x000000ff7400720c */ /* 0x000fe20003f05270 */
[----:B------:R-:W-:Y:S01]  /*5c80*/  BSSY B0, `(.L_x_86) ;  /* 0x0000014000007945 */ /* 0x000fe20003800000 */
[----:B------:R-:W-:Y:S02]  /*5c90*/  CS2R R50, SRZ ;  /* 0x0000000000327805 */ /* 0x000fe4000001ff00 */
        /* <DEDUP_REMOVED lines=13> */
[----:B------:R-:W-:Y:S01]  /*5d70*/  CS2R R78, SRZ ;  /* 0x00000000004e7805 */ /* 0x000fe2000001ff00 */
[----:B------:R-:W-:Y:S06]  /*5d80*/  @P0 BRA `(.L_x_87) ;  /* 0x00000000000c0947 */ /* 0x000fec0003800000 */
[----:B------:R-:W-:Y:S04]  /*5d90*/  SHF.L.U32 R5, R105, 0x1f, RZ ;  /* 0x0000001f69057819 */ /* 0x000fe800000006ff */
[----:B------:R-:W1:Y:S02]  /*5da0*/  SYNCS.PHASECHK.TRANS64.TRYWAIT P0, [UR46+0x30], R5 ;  /* 0x00003005ff0075a7 */ /* 0x000e64000800112e */
[----:B-1----:R-:W-:Y:S05]  /*5db0*/  @!P0 BRA `(.L_x_88) ;  /* 0x0000004000848947 */ /* 0x002fea0003800000 */
.L_x_87:
[----:B------:R-:W-:Y:S05]  /*5dc0*/  BSYNC B0 ;  /* 0x0000000000007941 */ /* 0x000fea0003800000 */
.L_x_86:
[----:B------:R-:W-:Y:S01]  /*5dd0*/  ISETP.NE.AND P0, PT, R117, RZ, PT ;  /* 0x000000ff7500720c */ /* 0x000fe20003f05270 */
[----:B------:R-:W-:Y:S11]  /*5de0*/  HFMA2 R115, -RZ, RZ, 0, 5.9604644775390625e-08 ;  /* 0x00000001ff737431 */ /* 0x000ff600000001ff */
[----:B------:R-:W-:Y:S01]  /*5df0*/  @!UPT UIADD3 URZ, UPT, UPT, URZ, URZ, URZ ;  /* 0x000000fffffff290 */ /* 0x000fe2000fffe0ff */
[----:B------:R2:W1:Y:S04]  /*5e00*/  @P0 LDS R80, [R110+0xe00] ;  /* 0x000e00006e500984 */ /* 0x0004680000000800 */
[----:B------:R2:W1:Y:S04]  /*5e10*/  @P0 LDS R48, [R101+UR46+0x200] ;  /* 0x0002002e65300984 */ /* 0x0004680008000800 */
[----:B------:R2:W1:Y:S04]  /*5e20*/  @P0 LDS R50, [R112+0x200] ;  /* 0x0002000070320984 */ /* 0x0004680000000800 */
[----:B------:R2:W1:Y:S04]  /*5e30*/  @P0 LDS R51, [R99] ;  /* 0x0000000063330984 */ /* 0x0004680000000800 */
[----:B------:R2:W1:Y:S04]  /*5e40*/  @P0 LDS R52, [R110] ;  /* 0x000000006e340984 */ /* 0x0004680000000800 */
[----:B------:R2:W1:Y:S04]  /*5e50*/  @P0 LDS R53, [R101+UR46+0x400] ;  /* 0x0004002e65350984 */ /* 0x0004680008000800 */
[----:B------:R2:W1:Y:S04]  /*5e60*/  @P0 LDS R54, [R112+0x400] ;  /* 0x0004000070360984 */ /* 0x0004680000000800 */
[----:B------:R2:W1:Y:S04]  /*5e70*/  @P0 LDS R55, [R99+0x200] ;  /* 0x0002000063370984 */ /* 0x0004680000000800 */
[----:B------:R2:W1:Y:S04]  /*5e80*/  @P0 LDS R56, [R110+0x200] ;  /* 0x000200006e380984 */ /* 0x0004680000000800 */
        /* <DEDUP_REMOVED lines=22> */
[----:B------:R2:W1:Y:S02]  /*5ff0*/  @P0 LDS R79, [R99+0xe00] ;  /* 0x000e0000634f0984 */ /* 0x0004640000000800 */
.L_x_85:
[----:B------:R-:W-:Y:S05]  /*6000*/  BSYNC B1 ;  /* 0x0000000000017941 */ /* 0x000fea0003800000 */
.L_x_84:
[----:B-1----:R-:W-:Y:S04]  /*6010*/  SHF.R.U32.HI R5, RZ, 0x15, R47 ;  /* 0x00000015ff057819 */ /* 0x002fe8000001162f */
[----:B------:R-:W-:Y:S01]  /*6020*/  LOP3.LUT P0, RZ, R5, 0x3, R98, 0x48, !PT ;  /* 0x0000000305ff7812 */ /* 0x000fe20007804862 */
[----:B------:R-:W-:Y:S01]  /*6030*/  @!UPT UIADD3 URZ, UPT, UPT, URZ, URZ, URZ ;  /* 0x000000fffffff290 */ /* 0x000fe2000fffe0ff */
[----:B----4-:R-:W-:Y:S11]  /*6040*/  @P2 BRA `(.L_x_89) ;  /* 0x0000000000082947 */ /* 0x010ff60003800000 */
[----:B------:R-:W1:Y:S02]  /*6050*/  SYNCS.PHASECHK.TRANS64.TRYWAIT P1, [R114+URZ+0xa0], R3 ;  /* 0x0000a003720075a7 */ /* 0x000e6400080211ff */
[----:B-1----:R-:W-:Y:S05]  /*6060*/  @!P1 BRA `(.L_x_90) ;  /* 0x0000003c00f09947 */ /* 0x002fea0003800000 */
.L_x_89:
[----:B------:R-:W-:Y:S05]  /*6070*/  @!P0 BRA `(.L_x_91) ;  /* 0x0000000000408947 */ /* 0x000fea0003800000 */
[----:B------:R-:W4:Y:S01]  /*6080*/  LDCU.64 UR8, c[0x4][0x70] ;  /* 0x01000e00ff0877ac */ /* 0x000f220008000a00 */
[----:B------:R-:W-:Y:S01]  /*6090*/  MOV R15, 0x0 ;  /* 0x00000000000f7802 */ /* 0x000fe20000000f00 */
[----:B------:R-:W-:Y:S02]  /*60a0*/  HFMA2 R12, -RZ, RZ, 0, 5.9604644775390625e-08 ;  /* 0x00000001ff0c7431 */ /* 0x000fe400000001ff */
[----:B------:R-:W-:Y:S02]  /*60b0*/  IMAD.MOV.U32 R8, RZ, RZ, 0x192 ;  /* 0x00000192ff087424 */ /* 0x000fe400078e00ff */
[----:B------:R-:W-:Y:S01]  /*60c0*/  IMAD.MOV.U32 R13, RZ, RZ, RZ ;  /* 0x000000ffff0d7224 */ /* 0x000fe200078e00ff */
[----:B------:R-:W5:Y:S01]  /*60d0*/  LDCU.64 UR6, c[0x4][0x78] ;  /* 0x01000f00ff0677ac */ /* 0x000f620008000a00 */
[----:B------:R-:W1:Y:S01]  /*60e0*/  LDC.64 R14, c[0x4][R15] ;  /* 0x010000000f0e7b82 */ /* 0x000e620000000a00 */
[----:B------:R-:W2:Y:S01]  /*60f0*/  LDCU.64 UR4, c[0x4][0x10] ;  /* 0x01000200ff0477ac */ /* 0x000ea20008000a00 */
[----:B----4-:R-:W-:Y:S01]  /*6100*/  MOV R5, UR9 ;  /* 0x0000000900057c02 */ /* 0x010fe20008000f00 */
[----:B------:R-:W-:Y:S01]  /*6110*/  IMAD.U32 R4, RZ, RZ, UR8 ;  /* 0x00000008ff047e24 */ /* 0x000fe2000f8e00ff */
[----:B-----5:R-:W-:Y:S01]  /*6120*/  MOV R7, UR7 ;  /* 0x0000000700077c02 */ /* 0x020fe20008000f00 */
[----:B------:R-:W-:Y:S01]  /*6130*/  IMAD.U32 R6, RZ, RZ, UR6 ;  /* 0x00000006ff067e24 */ /* 0x000fe2000f8e00ff */
[----:B--2---:R-:W-:Y:S01]  /*6140*/  MOV R11, UR5 ;  /* 0x00000005000b7c02 */ /* 0x004fe20008000f00 */
[----:B------:R-:W-:Y:S02]  /*6150*/  IMAD.U32 R10, RZ, RZ, UR4 ;  /* 0x00000004ff0a7e24 */ /* 0x000fe4000f8e00ff */
[----:B------:R-:W-:Y:S07]  /*6160*/  LEPC R20, `(.L_x_91) ;  /* 0x000000001014794e */ /* 0x000fee0000000000 */
[----:B-1-3--:R-:W-:Y:S05]  /*6170*/  CALL.ABS.NOINC R14 ;  /* 0x000000000e007343 */ /* 0x00afea0003c00000 */
.L_x_91:
[----:B------:R-:W-:Y:S05]  /*6180*/  WARPSYNC.ALL ;  /* 0x0000000000007948 */ /* 0x000fea0003800000 */
[----:B------:R-:W-:Y:S01]  /*6190*/  R2UR UR4, R47 ;  /* 0x000000002f0472ca */ /* 0x000fe200000e0000 */
[----:B------:R-:W-:Y:S01]  /*61a0*/  BSSY.RECONVERGENT B0, `(.L_x_92) ;  /* 0x0000083000007945 */ /* 0x000fe20003800200 */
[----:B------:R-:W-:Y:S11]  /*61b0*/  ISETP.NE.AND P0, PT, R107, RZ, PT ;  /* 0x000000ff6b00720c */ /* 0x000ff60003f05270 */
[----:B------:R-:W3:Y:S02]  /*61c0*/  LDTM.x32 R4, tmem[UR4] ;  /* 0x00000004000479ee */ /* 0x000ee400082c0000 */
[C---:B---3--:R-:W-:Y:S01]  /*61d0*/  FMUL R4, R46.reuse, R4 ;  /* 0x000000042e047220 */ /* 0x048fe20000400000 */
[C---:B------:R-:W-:Y:S01]  /*61e0*/  FMUL R5, R46.reuse, R5 ;  /* 0x000000052e057220 */ /* 0x040fe20000400000 */
[C---:B------:R-:W-:Y:S01]  /*61f0*/  FMUL R6, R46.reuse, R6 ;  /* 0x000000062e067220 */ /* 0x040fe20000400000 */
[C---:B------:R-:W-:Y:S01]  /*6200*/  FMUL R7, R46.reuse, R7 ;  /* 0x000000072e077220 */ /* 0x040fe20000400000 */
[C---:B------:R-:W-:Y:S01]  /*6210*/  FFMA R4, R49.reuse, R48, R4 ;  /* 0x0000003031047223 */ /* 0x040fe20000000004 */
[C---:B------:R-:W-:Y:S01]  /*6220*/  FFMA R5, R49.reuse, R50, R5 ;  /* 0x0000003231057223 */ /* 0x040fe20000000005 */
[C---:B------:R-:W-:Y:S01]  /*6230*/  FFMA R6, R49.reuse, R51, R6 ;  /* 0x0000003331067223 */ /* 0x040fe20000000006 */
[C---:B------:R-:W-:Y:S01]  /*6240*/  FFMA R7, R49.reuse, R52, R7 ;  /* 0x0000003431077223 */ /* 0x040fe20000000007 */
[C---:B------:R-:W-:Y:S01]  /*6250*/  FMUL R8, R46.reuse, R8 ;  /* 0x000000082e087220 */ /* 0x040fe20000400000 */
[----:B------:R3:W-:Y:S01]  /*6260*/  STS [R101+UR46+0x200], R4 ;  /* 0x0002000465007988 */ /* 0x0007e2000800082e */
[C---:B------:R-:W-:Y:S01]  /*6270*/  FMUL R9, R46.reuse, R9 ;  /* 0x000000092e097220 */ /* 0x040fe20000400000 */
[C---:B------:R-:W-:Y:S01]  /*6280*/  FMUL R10, R46.reuse, R10 ;  /* 0x0000000a2e0a7220 */ /* 0x040fe20000400000 */
[C---:B------:R-:W-:Y:S01]  /*6290*/  FFMA R8, R49.reuse, R53, R8 ;  /* 0x0000003531087223 */ /* 0x040fe20000000008 */
[----:B------:R3:W-:Y:S01]  /*62a0*/  STS [R112+0x200], R5 ;  /* 0x0002000570007388 */ /* 0x0007e20000000800 */
[C---:B------:R-:W-:Y:S01]  /*62b0*/  FFMA R9, R49.reuse, R54, R9 ;  /* 0x0000003631097223 */ /* 0x040fe20000000009 */
[C---:B------:R-:W-:Y:S01]  /*62c0*/  FFMA R10, R49.reuse, R55, R10 ;  /* 0x00000037310a7223 */ /* 0x040fe2000000000a */
[C---:B------:R-:W-:Y:S01]  /*62d0*/  FMUL R11, R46.reuse, R11 ;  /* 0x0000000b2e0b7220 */ /* 0x040fe20000400000 */
[----:B------:R3:W-:Y:S01]  /*62e0*/  STS [R99], R6 ;  /* 0x0000000663007388 */ /* 0x0007e20000000800 */
[C---:B------:R-:W-:Y:S01]  /*62f0*/  FMUL R12, R46.reuse, R12 ;  /* 0x0000000c2e0c7220 */ /* 0x040fe20000400000 */
[C---:B------:R-:W-:Y:S01]  /*6300*/  FMUL R13, R46.reuse, R13 ;  /* 0x0000000d2e0d7220 */ /* 0x040fe20000400000 */
[C---:B------:R-:W-:Y:S01]  /*6310*/  FFMA R11, R49.reuse, R56, R11 ;  /* 0x00000038310b7223 */ /* 0x040fe2000000000b */
[----:B------:R3:W-:Y:S01]  /*6320*/  STS [R110], R7 ;  /* 0x000000076e007388 */ /* 0x0007e20000000800 */
        /* <DEDUP_REMOVED lines=11> */
[----:B------:R3:W-:Y:S01]  /*63e0*/  STS [R99+0x200], R10 ;  /* 0x0002000a63007388 */ /* 0x0007e20000000800 */
[C---:B------:R-:W-:Y:S01]  /*63f0*/  FMUL R18, R46.reuse, R18 ;  /* 0x000000122e127220 */ /* 0x040fe20000400000 */
[C---:B------:R-:W-:Y:S01]  /*6400*/  FMUL R19, R46.reuse, R19 ;  /* 0x000000132e137220 */ /* 0x040fe20000400000 */
[C---:B------:R-:W-:Y:S01]  /*6410*/  FFMA R17, R49.reuse, R62, R17 ;  /* 0x0000003e31117223 */ /* 0x040fe20000000011 */
[----:B------:R3:W-:Y:S01]  /*6420*/  STS [R110+0x200], R11 ;  /* 0x0002000b6e007388 */ /* 0x0007e20000000800 */
        /* <DEDUP_REMOVED lines=42> */
[----:B------:R-:W-:Y:S01]  /*66d0*/  FMUL R35, R46, R35 ;  /* 0x000000232e237220 */ /* 0x000fe20000400000 */
[----:B------:R3:W-:Y:S03]  /*66e0*/  STS [R99+0x800], R22 ;  /* 0x0008001663007388 */ /* 0x0007e60000000800 */
[----:B------:R-:W-:Y:S01]  /*66f0*/  FFMA R35, R49, R80, R35 ;  /* 0x0000005031237223 */ /* 0x000fe20000000023 */
[----:B------:R3:W-:Y:S04]  /*6700*/  STS [R110+0x800], R23 ;  /* 0x000800176e007388 */ /* 0x0007e80000000800 */
[----:B------:R3:W-:Y:S04]  /*6710*/  STS [R101+UR46+0xc00], R24 ;  /* 0x000c001865007988 */ /* 0x0007e8000800082e */
[----:B------:R3:W-:Y:S04]  /*6720*/  STS [R112+0xc00], R25 ;  /* 0x000c001970007388 */ /* 0x0007e80000000800 */
[----:B------:R3:W-:Y:S04]  /*6730*/  STS [R99+0xa00], R26 ;  /* 0x000a001a63007388 */ /* 0x0007e80000000800 */
        /* <DEDUP_REMOVED lines=8> */
[----:B------:R3:W-:Y:S01]  /*67c0*/  STS [R110+0xe00], R35 ;  /* 0x000e00236e007388 */ /* 0x0007e20000000800 */
[----:B------:R-:W-:Y:S01]  /*67d0*/  @!PT LDS RZ, [RZ] ;  /* 0x00000000fffff984 */ /* 0x000fe20000000800 */
[----:B------:R-:W-:Y:S01]  /*67e0*/  @!PT LDS RZ, [RZ] ;  /* 0x00000000fffff984 */ /* 0x000fe20000000800 */
[----:B------:R-:W-:Y:S01]  /*67f0*/  @!PT LDS RZ, [RZ] ;  /* 0x00000000fffff984 */ /* 0x000fe20000000800 */
[----:B------:R-:W-:Y:S01]  /*6800*/  @!PT LDS RZ, [RZ] ;  /* 0x00000000fffff984 */ /* 0x000fe20000000800 */
[----:B------:R4:W-:Y:S06]  /*6810*/  MEMBAR.ALL.CTA ;  /* 0x0000000000007992 */ /* 0x0009ec0000008000 */
[----:B----4-:R-:W4:Y:S02]  /*6820*/  FENCE.VIEW.ASYNC.S ;  /* 0x00000000000073c6 */ /* 0x010f240000000000 */
[----:B----4-:R-:W-:Y:S06]  /*6830*/  BAR.SYNC.DEFER_BLOCKING 0x1, 0x80 ;  /* 0x0042000000007b1d */ /* 0x010fec0000010000 */
[----:B------:R-:W-:Y:S05]  /*6840*/  @P0 BRA `(.L_x_93) ;  /* 0x0000000000600947 */ /* 0x000fea0003800000 */
[----:B------:R-:W-:Y:S02]  /*6850*/  UIADD3 UR4, UPT, UPT, UR46, 0x200, URZ ;  /* 0x000002002e047890 */ /* 0x000fe4000fffe0ff */
[----:B------:R-:W-:Y:S01]  /*6860*/  UIADD3 UR16, UP0, UPT, UR50, 0x880, URZ ;  /* 0x0000088032107890 */ /* 0x000fe2000ff1e0ff */
[----:B------:R-:W-:Y:S01]  /*6870*/  UMOV UR43, UR36 ;  /* 0x00000024002b7c82 */ /* 0x000fe20008000000 */
[----:B------:R-:W-:Y:S02]  /*6880*/  UIADD3 UR13, UPT, UPT, UR41, 0x20, URZ ;  /* 0x00000020290d7890 */ /* 0x000fe4000fffe0ff */
[----:B------:R-:W-:Y:S01]  /*6890*/  MOV R100, UR4 ;  /* 0x0000000400647c02 */ /* 0x000fe20008000f00 */
[----:B------:R-:W-:Y:S02]  /*68a0*/  UIADD3.X UR17, UPT, UPT, URZ, UR51, URZ, UP0, !UPT ;  /* 0x00000033ff117290 */ /* 0x000fe400087fe4ff */
[----:B------:R-:W-:Y:S01]  /*68b0*/  UIADD3 UR12, UPT, UPT, UR46, 0x1200, URZ ;  /* 0x000012002e0c7890 */ /* 0x000fe2000fffe0ff */
[----:B------:R-:W-:Y:S01]  /*68c0*/  R2UR UR40, R100 ;  /* 0x00000000642872ca */ /* 0x000fe200000e0000 */
[----:B------:R-:W-:Y:S01]  /*68d0*/  UMOV UR14, UR42 ;  /* 0x0000002a000e7c82 */ /* 0x000fe20008000000 */
[----:B------:R-:W-:Y:S01]  /*68e0*/  UMOV UR15, UR36 ;  /* 0x00000024000f7c82 */ /* 0x000fe20008000000 */
[----:B------:R-:W-:Y:S02]  /*68f0*/  UIADD3 UR9, UPT, UPT, UR41, 0x40, URZ ;  /* 0x0000004029097890 */ /* 0x000fe4000fffe0ff */
[----:B------:R-:W-:Y:S01]  /*6900*/  UIADD3 UR8, UPT, UPT, UR46, 0x2200, URZ ;  /* 0x000022002e087890 */ /* 0x000fe2000fffe0ff */
[----:B------:R-:W-:Y:S01]  /*6910*/  UMOV UR10, UR42 ;  /* 0x0000002a000a7c82 */ /* 0x000fe20008000000 */
[----:B------:R-:W-:Y:S01]  /*6920*/  UMOV UR11, UR36 ;  /* 0x00000024000b7c82 */ /* 0x000fe20008000000 */
[----:B------:R-:W-:Y:S02]  /*6930*/  UIADD3 UR5, UPT, UPT, UR41, 0x60, URZ ;  /* 0x0000006029057890 */ /* 0x000fe4000fffe0ff */
[----:B------:R-:W-:Y:S03]  /*6940*/  UIADD3 UR4, UPT, UPT, UR46, 0x3200, URZ ;  /* 0x000032002e047890 */ /* 0x000fe6000fffe0ff */
[----:B------:R4:W-:Y:S01]  /*6950*/  UTMASTG.3D [UR40], [UR16] ;  /* 0x00000028100073b5 */ /* 0x0009e20008010000 */
[----:B------:R-:W-:Y:S01]  /*6960*/  UMOV UR6, UR42 ;  /* 0x0000002a00067c82 */ /* 0x000fe20008000000 */
[----:B------:R-:W-:Y:S01]  /*6970*/  UMOV UR7, UR36 ;  /* 0x0000002400077c82 */ /* 0x000fe20008000000 */
[----:B------:R4:W-:Y:S01]  /*6980*/  UTMASTG.3D [UR12], [UR16] ;  /* 0x0000000c100073b5 */ /* 0x0009e20008010000 */
[----:B------:R4:W-:Y:S02]  /*6990*/  UTMASTG.3D [UR8], [UR16] ;  /* 0x00000008100073b5 */ /* 0x0009e40008010000 */
[----:B------:R4:W-:Y:S01]  /*69a0*/  UTMASTG.3D [UR4], [UR16] ;  /* 0x00000004100073b5 */ /* 0x0009e20008010000 */
[----:B------:R0:W-:Y:S01]  /*69b0*/  UTMACMDFLUSH ;  /* 0x00000000000079b7 */ /* 0x0001e20000000000 */
[----:B----4-:R-:W-:Y:S04]  /*69c0*/  DEPBAR.LE SB0, 0x1 ;  /* 0x000080400000791a */ /* 0x010fe80000000000 */
.L_x_93:
[----:B------:R-:W-:Y:S05]  /*69d0*/  BSYNC.RECONVERGENT B0 ;  /* 0x0000000000007941 */ /* 0x000fea0003800200 */
.L_x_92:
[----:B------:R-:W-:Y:S01]  /*69e0*/  BAR.SYNC.DEFER_BLOCKING 0x1, 0x80 ;  /* 0x0042000000007b1d */ /* 0x000fe20000010000 */
[----:B------:R-:W-:Y:S01]  /*69f0*/  ISETP.NE.AND P1, PT, R113, RZ, PT ;  /* 0x000000ff7100720c */ /* 0x000fe20003f25270 */
[----:B------:R-:W-:Y:S01]  /*6a00*/  UISETP.NE.AND UP0, UPT, UR47, URZ, UPT ;  /* 0x000000ff2f00728c */ /* 0x000fe2000bf05270 */
[----:B-1----:R-:W-:Y:S11]  /*6a10*/  LEA R3, R115, UR46, 0x3 ;  /* 0x0000002e73037c11 */ /* 0x002ff6000f8e18ff */
[----:B---3--:R-:W-:Y:S01]  /*6a20*/  @P1 SHF.L.U32 R4, R105, 0x1f, RZ ;  /* 0x0000001f69041819 */ /* 0x008fe200000006ff */
[----:B------:R-:W-:Y:S06]  /*6a30*/  BRA.U !UP0, `(.L_x_94) ;  /* 0x0000000108247547 */ /* 0x000fec000b800000 */
[----:B------:R-:W-:Y:S01]  /*6a40*/  IMAD.U32 R5, RZ, RZ, UR48 ;  /* 0x00000030ff057e24 */ /* 0x000fe2000f8e00ff */
[----:B------:R-:W-:Y:S01]  /*6a50*/  MOV R0, UR37 ;  /* 0x0000002500007c02 */ /* 0x000fe20008000f00 */
[----:B------:R-:W-:Y:S03]  /*6a60*/  UIADD3 UR48, UPT, UPT, UR48, 0x1, URZ ;  /* 0x0000000130307890 */ /* 0x000fe6000fffe0ff */
[----:B------:R-:W-:Y:S01]  /*6a70*/  @P1 LEA R5, R5, UR46, 0x3 ;  /* 0x0000002e05051c11 */ /* 0x000fe2000f8e18ff */
[----:B------:R-:W-:Y:S04]  /*6a80*/  UISETP.NE.AND UP0, UPT, UR48, 0x4, UPT ;  /* 0x000000043000788c */ /* 0x000fe8000bf05270 */
[----:B------:R-:W-:Y:S01]  /*6a90*/  @P1 VIADD R5, R5, 0x50 ;  /* 0x0000005005051836 */ /* 0x000fe20000000000 */
[----:B------:R-:W-:Y:S04]  /*6aa0*/  USEL UR48, UR48, URZ, UP0 ;  /* 0x000000ff30307287 */ /* 0x000fe80008000000 */
[----:B------:R-:W-:Y:S04]  /*6ab0*/  @P1 PRMT R0, R0, 0x654, R5 ;  /* 0x0000065400001816 */ /* 0x000fe80000000005 */
[----:B------:R1:W-:Y:S04]  /*6ac0*/  @P1 SYNCS.ARRIVE.TRANS64.RED.A1T0 RZ, [R0+URZ], RZ ;  /* 0x000000ff00ff19a7 */ /* 0x0003e800081004ff */
.L_x_94:
[----:B------:R-:W3:Y:S01]  /*6ad0*/  @P1 SYNCS.PHASECHK.TRANS64.TRYWAIT P0, [R3+URZ+0x30], R4 ;  /* 0x00003004030015a7 */ /* 0x000ee200080011ff */
[----:B------:R-:W-:Y:S01]  /*6ae0*/  BSSY B1, `(.L_x_95) ;  /* 0x0000033000017945 */ /* 0x000fe20003800000 */
[----:B---3--:R-:W-:Y:S03]  /*6af0*/  @P1 SEL R116, RZ, 0x1, !P0 ;  /* 0x00000001ff741807 */ /* 0x008fe60004000000 */
[----:B------:R-:W-:Y:S05]  /*6b00*/  @!P1 BRA `(.L_x_96) ;  /* 0x0000000000c09947 */ /* 0x000fea0003800000 */
[----:B------:R-:W-:Y:S01]  /*6b10*/  ISETP.NE.AND P0, PT, R116, RZ, PT ;  /* 0x000000ff7400720c */ /* 0x000fe20003f05270 */
[----:B------:R-:W-:Y:S01]  /*6b20*/  BSSY B0, `(.L_x_97) ;  /* 0x0000009000007945 */ /* 0x000fe20003800000 */
[----:B------:R-:W-:Y:S11]  /*6b30*/  ISETP.NE.AND P1, PT, R117, RZ, PT ;  /* 0x000000ff7500720c */ /* 0x000ff60003f25270 */
[----:B------:R-:W-:Y:S02]  /*6b40*/  @!UPT UIADD3 URZ, UPT, UPT, URZ, URZ, URZ ;  /* 0x000000fffffff290 */ /* 0x000fe4000fffe0ff */
[C---:B------:R-:W-:Y:S02]  /*6b50*/  @P1 IMAD R5, R115.reuse, 0x4000, R95 ;  /* 0x0000400073051824 */ /* 0x040fe400078e025f */
[----:B------:R-:W-:Y:S01]  /*6b60*/  @P1 IMAD R4, R115, 0x4000, R112 ;  /* 0x0000400073041824 */ /* 0x000fe200078e0270 */
[----:B------:R-:W-:Y:S06]  /*6b70*/  @P0 BRA `(.L_x_98) ;  /* 0x00000000000c0947 */ /* 0x000fec0003800000 */
[----:B-1----:R-:W-:Y:S04]  /*6b80*/  SHF.L.U32 R0, R105, 0x1f, RZ ;  /* 0x0000001f69007819 */ /* 0x002fe800000006ff */
[----:B------:R-:W1:Y:S02]  /*6b90*/  SYNCS.PHASECHK.TRANS64.TRYWAIT P0, [R3+URZ+0x30], R0 ;  /* 0x00003000030075a7 */ /* 0x000e6400080011ff */
[----:B-1----:R-:W-:Y:S05]  /*6ba0*/  @!P0 BRA `(.L_x_99) ;  /* 0x0000003400348947 */ /* 0x002fea0003800000 */
.L_x_98:
[----:B------:R-:W-:Y:S05]  /*6bb0*/  BSYNC B0 ;  /* 0x0000000000007941 */ /* 0x000fea0003800000 */
.L_x_97:
[----:B------:R-:W-:Y:S11]  /*6bc0*/  ISETP.NE.AND P0, PT, R117, RZ, PT ;  /* 0x000000ff7500720c */ /* 0x000ff60003f05270 */
[----:B------:R-:W-:Y:S02]  /*6bd0*/  @!UPT UIADD3 URZ, UPT, UPT, URZ, URZ, URZ ;  /* 0x000000fffffff290 */ /* 0x000fe4000fffe0ff */
[----:B------:R3:W4:Y:S01]  /*6be0*/  @P0 LDS R48, [R5+0x200] ;  /* 0x0002000005300984 */ /* 0x0007220000000800 */
[C---:B-1----:R-:W-:Y:S01]  /*6bf0*/  @P0 IMAD R0, R115.reuse, 0x4000, R99 ;  /* 0x0000400073000824 */ /* 0x042fe200078e0263 */
[C---:B------:R-:W-:Y:S01]  /*6c00*/  @P0 LEA R3, R115.reuse, R110, 0xe ;  /* 0x0000006e73030211 */ /* 0x040fe200078e70ff */
[----:B------:R-:W-:Y:S01]  /*6c10*/  VIADD R115, R115, 0x1 ;  /* 0x0000000173737836 */ /* 0x000fe20000000000 */
[----:B------:R3:W1:Y:S04]  /*6c20*/  @P0 LDS R53, [R5+0x400] ;  /* 0x0004000005350984 */ /* 0x0006680000000800 */
        /* <DEDUP_REMOVED lines=14> */
[----:B------:R3:W1:Y:S04]  /*6d10*/  @P0 LDS R51, [R0] ;  /* 0x0000000000330984 */ /* 0x0006680000000800 */
        /* <DEDUP_REMOVED lines=14> */
[----:B----4-:R3:W1:Y:S02]  /*6e00*/  @P0 LDS R80, [R3+0xe00] ;  /* 0x000e000003500984 */ /* 0x0106640000000800 */
.L_x_96:
[----:B------:R-:W-:Y:S05]  /*6e10*/  BSYNC B1 ;  /* 0x0000000000017941 */ /* 0x000fea0003800000 */
.L_x_95:
[----:B---3--:R-:W-:Y:S05]  /*6e20*/  VIADD R3, R47, 0x20 ;  /* 0x000000202f037836 */ /* 0x008fea0000000000 */
[----:B------:R-:W-:Y:S04]  /*6e30*/  SHF.R.U32.HI R3, RZ, 0x15, R3 ;  /* 0x00000015ff037819 */ /* 0x000fe80000011603 */
[----:B------:R-:W-:Y:S11]  /*6e40*/  LOP3.LUT P0, RZ, R3, 0x3, R98, 0x48, !PT ;  /* 0x0000000303ff7812 */ /* 0x000ff60007804862 */
[----:B------:R-:W-:Y:S02]  /*6e50*/  @!UPT UIADD3 URZ, UPT, UPT, URZ, URZ, URZ ;  /* 0x000000fffffff290 */ /* 0x000fe4000fffe0ff */
[----:B------:R-:W-:Y:S05]  /*6e60*/  @!P0 BRA `(.L_x_100) ;  /* 0x0000000000408947 */ /* 0x000fea0003800000 */
[----:B------:R-:W3:Y:S01]  /*6e70*/  LDCU.64 UR8, c[0x4][0x70] ;  /* 0x01000e00ff0877ac */ /* 0x000ee20008000a00 */
[----:B------:R-:W-:Y:S01]  /*6e80*/  MOV R15, 0x0 ;  /* 0x00000000000f7802 */ /* 0x000fe20000000f00 */
[----:B------:R-:W-:Y:S02]  /*6e90*/  HFMA2 R12, -RZ, RZ, 0, 5.9604644775390625e-08 ;  /* 0x00000001ff0c7431 */ /* 0x000fe400000001ff */
[----:B------:R-:W-:Y:S02]  /*6ea0*/  IMAD.MOV.U32 R8, RZ, RZ, 0x192 ;  /* 0x00000192ff087424 */ /* 0x000fe400078e00ff */
[----:B------:R-:W-:Y:S01]  /*6eb0*/  IMAD.MOV.U32 R13, RZ, RZ, RZ ;  /* 0x000000ffff0d7224 */ /* 0x000fe200078e00ff */
[----:B------:R-:W4:Y:S01]  /*6ec0*/  LDCU.64 UR6, c[0x4][0x78] ;  /* 0x01000f00ff0677ac */ /* 0x000f220008000a00 */
[----:B------:R-:W1:Y:S01]  /*6ed0*/  LDC.64 R14, c[0x4][R15] ;  /* 0x010000000f0e7b82 */ /* 0x000e620000000a00 */
[----:B------:R-:W5:Y:S01]  /*6ee0*/  LDCU.64 UR4, c[0x4][0x10] ;  /* 0x01000200ff0477ac */ /* 0x000f620008000a00 */
[----:B---3--:R-:W-:Y:S01]  /*6ef0*/  MOV R5, UR9 ;  /* 0x0000000900057c02 */ /* 0x008fe20008000f00 */
[----:B------:R-:W-:Y:S01]  /*6f00*/  IMAD.U32 R4, RZ, RZ, UR8 ;  /* 0x00000008ff047e24 */ /* 0x000fe2000f8e00ff */
[----:B----4-:R-:W-:Y:S01]  /*6f10*/  MOV R7, UR7 ;  /* 0x0000000700077c02 */ /* 0x010fe20008000f00 */
[----:B------:R-:W-:Y:S01]  /*6f20*/  IMAD.U32 R6, RZ, RZ, UR6 ;  /* 0x00000006ff067e24 */ /* 0x000fe2000f8e00ff */
[----:B-----5:R-:W-:Y:S01]  /*6f30*/  MOV R11, UR5 ;  /* 0x00000005000b7c02 */ /* 0x020fe20008000f00 */
[----:B------:R-:W-:Y:S02]  /*6f40*/  IMAD.U32 R10, RZ, RZ, UR4 ;  /* 0x00000004ff0a7e24 */ /* 0x000fe4000f8e00ff */
[----:B------:R-:W-:Y:S07]  /*6f50*/  LEPC R20, `(.L_x_100) ;  /* 0x000000001014794e */ /* 0x000fee0000000000 */
[----:B-12---:R-:W-:Y:S05]  /*6f60*/  CALL.ABS.NOINC R14 ;  /* 0x000000000e007343 */ /* 0x006fea0003c00000 */
.L_x_100:
[----:B------:R-:W-:Y:S05]  /*6f70*/  WARPSYNC.ALL ;  /* 0x0000000000007948 */ /* 0x000fea0003800000 */
[----:B------:R-:W-:Y:S01]  /*6f80*/  R2UR UR4, R47 ;  /* 0x000000002f0472ca */ /* 0x000fe200000e0000 */
[----:B------:R-:W-:Y:S01]  /*6f90*/  BSSY.RECONVERGENT B0, `(.L_x_101) ;  /* 0x000008b000007945 */ /* 0x000fe20003800200 */
[----:B------:R-:W-:Y:S02]  /*6fa0*/  ISETP.NE.AND P6, PT, R113, RZ, PT ;  /* 0x000000ff7100720c */ /* 0x000fe40003fc5270 */
[----:B------:R-:W-:Y:S02]  /*6fb0*/  ISETP.NE.AND P0, PT, R107, RZ, PT ;  /* 0x000000ff6b00720c */ /* 0x000fe40003f05270 */
[----:B------:R-:W-:Y:S02]  /*6fc0*/  MOV R3, UR48 ;  /* 0x0000003000037c02 */ /* 0x000fe40008000f00 */
[----:B-1----:R-:W-:Y:S05]  /*6fd0*/  MOV R0, UR37 ;  /* 0x0000002500007c02 */ /* 0x002fea0008000f00 */
[----:B------:R-:W1:Y:S02]  /*6fe0*/  LDTM.x32 R4, tmem[UR4+0x20] ;  /* 0x00002004000479ee */ /* 0x000e6400082c0000 */
[----:B------:R-:W-:Y:S02]  /*6ff0*/  @P6 LEA R3, R3, UR46, 0x3 ;  /* 0x0000002e03036c11 */ /* 0x000fe4000f8e18ff */
[----:B------:R-:W-:Y:S02]  /*7000*/  @P6 SHF.L.U32 R118, R105, 0x1f, RZ ;  /* 0x0000001f69766819 */ /* 0x000fe400000006ff */
[----:B------:R-:W-:Y:S04]  /*7010*/  @P6 IADD3 R3, PT, PT, R3, 0x50, RZ ;  /* 0x0000005003036810 */ /* 0x000fe80007ffe0ff */
[----:B------:R-:W-:Y:S02]  /*7020*/  @P6 PRMT R0, R0, 0x654, R3 ;  /* 0x0000065400006816 */ /* 0x000fe40000000003 */
[----:B------:R-:W-:Y:S01]  /*7030*/  LEA R3, R115, UR46, 0x3 ;  /* 0x0000002e73037c11 */ /* 0x000fe2000f8e18ff */
[C---:B-1----:R-:W-:Y:S01]  /*7040*/  FMUL R4, R46.reuse, R4 ;  /* 0x000000042e047220 */ /* 0x042fe20000400000 */
        /* <DEDUP_REMOVED lines=100> */
[----:B---3--:R-:W3:Y:S02]  /*7690*/  FENCE.VIEW.ASYNC.S ;  /* 0x00000000000073c6 */ /* 0x008ee40000000000 */
[----:B---3--:R-:W-:Y:S06]  /*76a0*/  BAR.SYNC.DEFER_BLOCKING 0x1, 0x80 ;  /* 0x0042000000007b1d */ /* 0x008fec0000010000 */
[----:B------:R-:W-:Y:S05]  /*76b0*/  @P0 BRA `(.L_x_102) ;  /* 0x0000000000600947 */ /* 0x000fea0003800000 */
[----:B------:R-:W-:Y:S02]  /*76c0*/  UIADD3 UR20, UP0, UPT, UR50, 0x880, URZ ;  /* 0x0000088032147890 */ /* 0x000fe4000ff1e0ff */
[----:B------:R-:W-:Y:S02]  /*76d0*/  UIADD3 UR14, UPT, UPT, UR42, 0x20, URZ ;  /* 0x000000202a0e7890 */ /* 0x000fe4000fffe0ff */
[----:B------:R-:W-:Y:S02]  /*76e0*/  UIADD3 UR12, UPT, UPT, UR46, 0x4200, URZ ;  /* 0x000042002e0c7890 */ /* 0x000fe4000fffe0ff */
[----:B------:R-:W-:Y:S01]  /*76f0*/  UIADD3.X UR21, UPT, UPT, URZ, UR51, URZ, UP0, !UPT ;  /* 0x00000033ff157290 */ /* 0x000fe200087fe4ff */
[----:B------:R-:W-:Y:S01]  /*7700*/  UMOV UR13, UR41 ;  /* 0x00000029000d7c82 */ /* 0x000fe20008000000 */
[----:B------:R-:W-:Y:S01]  /*7710*/  UMOV UR15, UR36 ;  /* 0x00000024000f7c82 */ /* 0x000fe20008000000 */
[----:B------:R-:W-:Y:S02]  /*7720*/  UIADD3 UR17, UPT, UPT, UR41, 0x20, URZ ;  /* 0x0000002029117890 */ /* 0x000fe4000fffe0ff */
[----:B------:R-:W-:Y:S01]  /*7730*/  UIADD3 UR16, UPT, UPT, UR46, 0x5200, URZ ;  /* 0x000052002e107890 */ /* 0x000fe2000fffe0ff */
[----:B------:R-:W-:Y:S03]  /*7740*/  UMOV UR19, UR36 ;  /* 0x0000002400137c82 */ /* 0x000fe60008000000 */
[----:B------:R3:W-:Y:S01]  /*7750*/  UTMASTG.3D [UR12], [UR20] ;  /* 0x0000000c140073b5 */ /* 0x0007e20008010000 */
[----:B------:R-:W-:Y:S01]  /*7760*/  UMOV UR18, UR14 ;  /* 0x0000000e00127c82 */ /* 0x000fe20008000000 */
[----:B------:R-:W-:Y:S02]  /*7770*/  UIADD3 UR9, UPT, UPT, UR41, 0x40, URZ ;  /* 0x0000004029097890 */ /* 0x000fe4000fffe0ff */
[----:B------:R-:W-:Y:S01]  /*7780*/  UIADD3 UR8, UPT, UPT, UR46, 0x6200, URZ ;  /* 0x000062002e087890 */ /* 0x000fe2000fffe0ff */
[----:B------:R-:W-:Y:S01]  /*7790*/  UMOV UR11, UR36 ;  /* 0x00000024000b7c82 */ /* 0x000fe20008000000 */
[----:B------:R-:W-:Y:S01]  /*77a0*/  UMOV UR10, UR14 ;  /* 0x0000000e000a7c82 */ /* 0x000fe20008000000 */
[----:B------:R3:W-:Y:S01]  /*77b0*/  UTMASTG.3D [UR16], [UR20] ;  /* 0x00000010140073b5 */ /* 0x0007e20008010000 */
[----:B------:R-:W-:Y:S02]  /*77c0*/  UIADD3 UR5, UPT, UPT, UR41, 0x60, URZ ;  /* 0x0000006029057890 */ /* 0x000fe4000fffe0ff */
[----:B------:R-:W-:Y:S01]  /*77d0*/  UIADD3 UR4, UPT, UPT, UR46, 0x7200, URZ ;  /* 0x000072002e047890 */ /* 0x000fe2000fffe0ff */
[----:B------:R-:W-:Y:S01]  /*77e0*/  UMOV UR7, UR36 ;  /* 0x0000002400077c82 */ /* 0x000fe20008000000 */
[----:B------:R-:W-:Y:S01]  /*77f0*/  UMOV UR6, UR14 ;  /* 0x0000000e00067c82 */ /* 0x000fe20008000000 */
[----:B------:R3:W-:Y:S06]  /*7800*/  UTMASTG.3D [UR8], [UR20] ;  /* 0x00000008140073b5 */ /* 0x0007ec0008010000 */
[----:B------:R3:W-:Y:S01]  /*7810*/  UTMASTG.3D [UR4], [UR20] ;  /* 0x00000004140073b5 */ /* 0x0007e20008010000 */
[----:B------:R0:W-:Y:S01]  /*7820*/  UTMACMDFLUSH ;  /* 0x00000000000079b7 */ /* 0x0001e20000000000 */
[----:B---3--:R-:W-:Y:S04]  /*7830*/  DEPBAR.LE SB0, 0x1 ;  /* 0x000080400000791a */ /* 0x008fe80000000000 */
.L_x_102:
[----:B------:R-:W-:Y:S05]  /*7840*/  BSYNC.RECONVERGENT B0 ;  /* 0x0000000000007941 */ /* 0x000fea0003800200 */
.L_x_101:
[----:B------:R-:W-:Y:S01]  /*7850*/  BAR.SYNC.DEFER_BLOCKING 0x1, 0x80 ;  /* 0x0042000000007b1d */ /* 0x000fe20000010000 */
[----:B------:R-:W-:Y:S04]  /*7860*/  UIADD3 UR40, UPT, UPT, UR48, 0x1, URZ ;  /* 0x0000000130287890 */ /* 0x000fe8000fffe0ff */
[----:B------:R-:W-:Y:S04]  /*7870*/  UISETP.NE.AND UP0, UPT, UR40, 0x4, UPT ;  /* 0x000000042800788c */ /* 0x000fe8000bf05270 */
[----:B------:R-:W-:Y:S01]  /*7880*/  USEL UR40, UR40, URZ, UP0 ;  /* 0x000000ff28287287 */ /* 0x000fe20008000000 */
[----:B------:R3:W-:Y:S01]  /*7890*/  @P6 SYNCS.ARRIVE.TRANS64.RED.A1T0 RZ, [R0+URZ], RZ ;  /* 0x000000ff00ff69a7 */ /* 0x0007e200081004ff */
[----:B------:R-:W-:Y:S01]  /*78a0*/  BSSY B1, `(.L_x_103) ;  /* 0x0000034000017945 */ /* 0x000fe20003800000 */
[----:B------:R-:W4:Y:S02]  /*78b0*/  @P6 SYNCS.PHASECHK.TRANS64.TRYWAIT P0, [R3+URZ+0x30], R118 ;  /* 0x00003076030065a7 */ /* 0x000f2400080011ff */
[----:B----4-:R-:W-:Y:S01]  /*78c0*/  @P6 SEL R116, RZ, 0x1, !P0 ;  /* 0x00000001ff746807 */ /* 0x010fe20004000000 */
[----:B---3--:R-:W-:Y:S06]  /*78d0*/  @!P6 BRA `(.L_x_104) ;  /* 0x0000000000c0e947 */ /* 0x008fec0003800000 */
[----:B------:R-:W-:Y:S01]  /*78e0*/  ISETP.NE.AND P0, PT, R116, RZ, PT ;  /* 0x000000ff7400720c */ /* 0x000fe20003f05270 */
[----:B------:R-:W-:Y:S01]  /*78f0*/  BSSY B0, `(.L_x_105) ;  /* 0x0000009000007945 */ /* 0x000fe20003800000 */
[----:B------:R-:W-:Y:S11]  /*7900*/  ISETP.NE.AND P1, PT, R117, RZ, PT ;  /* 0x000000ff7500720c */ /* 0x000ff60003f25270 */
[----:B------:R-:W-:Y:S02]  /*7910*/  @!UPT UIADD3 URZ, UPT, UPT, URZ, URZ, URZ ;  /* 0x000000fffffff290 */ /* 0x000fe4000fffe0ff */
[C---:B-1----:R-:W-:Y:S02]  /*7920*/  @P1 IMAD R4, R115.reuse, 0x4000, R95 ;  /* 0x0000400073041824 */ /* 0x042fe400078e025f */
[----:B------:R-:W-:Y:S01]  /*7930*/  @P1 IMAD R0, R115, 0x4000, R112 ;  /* 0x0000400073001824 */ /* 0x000fe200078e0270 */
[----:B------:R-:W-:Y:S06]  /*7940*/  @P0 BRA `(.L_x_106) ;  /* 0x00000000000c0947 */ /* 0x000fec0003800000 */
[----:B------:R-:W-:Y:S04]  /*7950*/  SHF.L.U32 R6, R105, 0x1f, RZ ;  /* 0x0000001f69067819 */ /* 0x000fe800000006ff */
[----:B------:R-:W1:Y:S02]  /*7960*/  SYNCS.PHASECHK.TRANS64.TRYWAIT P0, [R3+URZ+0x30], R6 ;  /* 0x00003006030075a7 */ /* 0x000e6400080011ff */
[----:B-1----:R-:W-:Y:S05]  /*7970*/  @!P0 BRA `(.L_x_107) ;  /* 0x0000002400d48947 */ /* 0x002fea0003800000 */
.L_x_106:
[----:B------:R-:W-:Y:S05]  /*7980*/  BSYNC B0 ;  /* 0x0000000000007941 */ /* 0x000fea0003800000 */
.L_x_105:
        /* <DEDUP_REMOVED lines=37> */
.L_x_104:
[----:B------:R-:W-:Y:S05]  /*7be0*/  BSYNC B1 ;  /* 0x0000000000017941 */ /* 0x000fea0003800000 */
.L_x_103:
[----:B---3--:R-:W-:Y:S05]  /*7bf0*/  VIADD R3, R47, 0x40 ;  /* 0x000000402f037836 */ /* 0x008fea0000000000 */
[----:B------:R-:W-:Y:S04]  /*7c00*/  SHF.R.U32.HI R3, RZ, 0x15, R3 ;  /* 0x00000015ff037819 */ /* 0x000fe80000011603 */
[----:B------:R-:W-:Y:S11]  /*7c10*/  LOP3.LUT P0, RZ, R3, 0x3, R98, 0x48, !PT ;  /* 0x0000000303ff7812 */ /* 0x000ff60007804862 */
[----:B------:R-:W-:Y:S02]  /*7c20*/  @!UPT UIADD3 URZ, UPT, UPT, URZ, URZ, URZ ;  /* 0x000000fffffff290 */ /* 0x000fe4000fffe0ff */
[----:B------:R-:W-:Y:S05]  /*7c30*/  @!P0 BRA `(.L_x_108) ;  /* 0x0000000000408947 */ /* 0x000fea0003800000 */
[----:B------:R-:W3:Y:S01]  /*7c40*/  LDCU.64 UR8, c[0x4][0x70] ;  /* 0x01000e00ff0877ac */ /* 0x000ee20008000a00 */
[----:B-1----:R-:W-:Y:S01]  /*7c50*/  MOV R15, 0x0 ;  /* 0x00000000000f7802 */ /* 0x002fe20000000f00 */
[----:B------:R-:W-:Y:S02]  /*7c60*/  HFMA2 R12, -RZ, RZ, 0, 5.9604644775390625e-08 ;  /* 0x00000001ff0c7431 */ /* 0x000fe400000001ff */
[----:B------:R-:W-:Y:S02]  /*7c70*/  IMAD.MOV.U32 R8, RZ, RZ, 0x192 ;  /* 0x00000192ff087424 */ /* 0x000fe400078e00ff */
[----:B------:R-:W-:Y:S01]  /*7c80*/  IMAD.MOV.U32 R13, RZ, RZ, RZ ;  /* 0x000000ffff0d7224 */ /* 0x000fe200078e00ff */
[----:B------:R-:W1:Y:S01]  /*7c90*/  LDCU.64 UR6, c[0x4][0x78] ;  /* 0x01000f00ff0677ac */ /* 0x000e620008000a00 */
[----:B------:R-:W4:Y:S01]  /*7ca0*/  LDC.64 R14, c[0x4][R15] ;  /* 0x010000000f0e7b82 */ /* 0x000f220000000a00 */
[----:B------:R-:W5:Y:S01]  /*7cb0*/  LDCU.64 UR4, c[0x4][0x10] ;  /* 0x01000200ff0477ac */ /* 0x000f620008000a00 */
[----:B---3--:R-:W-:Y:S01]  /*7cc0*/  MOV R5, UR9 ;  /* 0x0000000900057c02 */ /* 0x008fe20008000f00 */
[----:B------:R-:W-:Y:S01]  /*7cd0*/  IMAD.U32 R4, RZ, RZ, UR8 ;  /* 0x00000008ff047e24 */ /* 0x000fe2000f8e00ff */
[----:B-1----:R-:W-:Y:S01]  /*7ce0*/  MOV R7, UR7 ;  /* 0x0000000700077c02 */ /* 0x002fe20008000f00 */
[----:B------:R-:W-:Y:S01]  /*7cf0*/  IMAD.U32 R6, RZ, RZ, UR6 ;  /* 0x00000006ff067e24 */ /* 0x000fe2000f8e00ff */
[----:B-----5:R-:W-:Y:S01]  /*7d00*/  MOV R11, UR5 ;  /* 0x00000005000b7c02 */ /* 0x020fe20008000f00 */
[----:B------:R-:W-:Y:S02]  /*7d10*/  IMAD.U32 R10, RZ, RZ, UR4 ;  /* 0x00000004ff0a7e24 */ /* 0x000fe4000f8e00ff */
[----:B------:R-:W-:Y:S07]  /*7d20*/  LEPC R20, `(.L_x_108) ;  /* 0x000000001014794e */ /* 0x000fee0000000000 */
[----:B--2-4-:R-:W-:Y:S05]  /*7d30*/  CALL.ABS.NOINC R14 ;  /* 0x000000000e007343 */ /* 0x014fea0003c00000 */
.L_x_108:
[----:B------:R-:W-:Y:S05]  /*7d40*/  WARPSYNC.ALL ;  /* 0x0000000000007948 */ /* 0x000fea0003800000 */
[----:B------:R-:W-:Y:S01]  /*7d50*/  R2UR UR4, R47 ;  /* 0x000000002f0472ca */ /* 0x000fe200000e0000 */
[----:B------:R-:W-:Y:S01]  /*7d60*/  BSSY.RECONVERGENT B0, `(.L_x_109) ;  /* 0x000008b000007945 */ /* 0x000fe20003800200 */
[----:B------:R-:W-:Y:S02]  /*7d70*/  ISETP.NE.AND P6, PT, R113, RZ, PT ;  /* 0x000000ff7100720c */ /* 0x000fe40003fc5270 */
[----:B------:R-:W-:Y:S02]  /*7d80*/  ISETP.NE.AND P0, PT, R107, RZ, PT ;  /* 0x000000ff6b00720c */ /* 0x000fe40003f05270 */
[----:B------:R-:W-:Y:S02]  /*7d90*/  MOV R3, UR40 ;  /* 0x0000002800037c02 */ /* 0x000fe40008000f00 */
[----:B------:R-:W-:Y:S02]  /*7da0*/  MOV R0, UR37 ;  /* 0x0000002500007c02 */ /* 0x000fe40008000f00 */
[----:B------:R-:W-:Y:S03]  /*7db0*/  LEA R118, R115, UR46, 0x3 ;  /* 0x0000002e73767c11 */ /* 0x000fe6000f8e18ff */
[----:B-1----:R-:W1:Y:S02]  /*7dc0*/  LDTM.x32 R4, tmem[UR4+0x40] ;  /* 0x00004004000479ee */ /* 0x002e6400082c0000 */
[----:B------:R-:W-:Y:S04]  /*7dd0*/  @P6 LEA R3, R3, UR46, 0x3 ;  /* 0x0000002e03036c11 */ /* 0x000fe8000f8e18ff */
[----:B------:R-:W-:Y:S04]  /*7de0*/  @P6 IADD3 R3, PT, PT, R3, 0x50, RZ ;  /* 0x0000005003036810 */ /* 0x000fe80007ffe0ff */
[----:B------:R-:W-:Y:S02]  /*7df0*/  @P6 PRMT R0, R0, 0x654, R3 ;  /* 0x0000065400006816 */ /* 0x000fe40000000003 */
[----:B------:R-:W-:Y:S01]  /*7e00*/  @P6 SHF.L.U32 R3, R105, 0x1f, RZ ;  /* 0x0000001f69036819 */ /* 0x000fe200000006ff */
        /* <DEDUP_REMOVED lines=128> */
.L_x_110:
[----:B------:R-:W-:Y:S05]  /*8610*/  BSYNC.RECONVERGENT B0 ;  /* 0x0000000000007941 */ /* 0x000fea0003800200 */
.L_x_109:
        /* <DEDUP_REMOVED lines=19> */
.L_x_114:
[----:B------:R-:W-:Y:S05]  /*8750*/  BSYNC B0 ;  /* 0x0000000000007941 */ /* 0x000fea0003800000 */
.L_x_113:
[----:B------:R-:W-:Y:S11]  /*8760*/  ISETP.NE.AND P0, PT, R117, RZ, PT ;  /* 0x000000ff7500720c */ /* 0x000ff60003f05270 */
[----:B------:R-:W-:Y:S02]  /*8770*/  @!UPT UIADD3 URZ, UPT, UPT, URZ, URZ, URZ ;  /* 0x000000fffffff290 */ /* 0x000fe4000fffe0ff */
[----:B------:R3:W4:Y:S01]  /*8780*/  @P0 LDS R48, [R4+0x200] ;  /* 0x0002000004300984 */ /* 0x0007220000000800 */
[C---:B-1----:R-:W-:Y:S01]  /*8790*/  @P0 IMAD R3, R115.reuse, 0x4000, R99 ;  /* 0x0000400073030824 */ /* 0x042fe200078e0263 */
[----:B------:R-:W-:Y:S02]  /*87a0*/  @P0 LEA R115, R115, R110, 0xe ;  /* 0x0000006e73730211 */ /* 0x000fe400078e70ff */
        /* <DEDUP_REMOVED lines=31> */
.L_x_112:
[----:B------:R-:W-:Y:S05]  /*89a0*/  BSYNC B1 ;  /* 0x0000000000017941 */ /* 0x000fea0003800000 */
.L_x_111:
        /* <DEDUP_REMOVED lines=21> */
.L_x_116:
[----:B------:R-:W-:Y:S01]  /*8b00*/  ISETP.NE.AND P0, PT, R107, RZ, PT ;  /* 0x000000ff6b00720c */ /* 0x000fe20003f05270 */
[----:B------:R-:W-:Y:S05]  /*8b10*/  WARPSYNC.ALL ;  /* 0x0000000000007948 */ /* 0x000fea0003800000 */
[----:B------:R-:W-:Y:S01]  /*8b20*/  R2UR UR4, R47 ;  /* 0x000000002f0472ca */ /* 0x000fe200000e0000 */
[----:B------:R-:W-:Y:S01]  /*8b30*/  BSSY.RECONVERGENT B0, `(.L_x_117) ;  /* 0x0000087000007945 */ /* 0x000fe20003800200 */
[----:B------:R-:W-:Y:S11]  /*8b40*/  R2UR UR5, R114 ;  /* 0x00000000720572ca */ /* 0x000ff600000e0000 */
[----:B-1----:R-:W1:Y:S01]  /*8b50*/  LDTM.x32 R4, tmem[UR4+0x60] ;  /* 0x00006004000479ee */ /* 0x002e6200082c0000 */
[----:B------:R-:W-:Y:S01]  /*8b60*/  NOP ;  /* 0x0000000000007918 */ /* 0x000fe20000000000 */
[----:B------:R-:W-:Y:S04]  /*8b70*/  UIADD3 UR5, UPT, UPT, UR5, 0xb0, URZ ;  /* 0x000000b005057890 */ /* 0x000fe8000fffe0ff */
[----:B------:R-:W-:Y:S09]  /*8b80*/  UPRMT UR5, UR37, 0x654, UR5 ;  /* 0x0000065425057896 */ /* 0x000ff20008000005 */
[----:B-1----:R-:W-:Y:S01]  /*8b90*/  SYNCS.ARRIVE.TRANS64.RED.A1T0 RZ, [UR5], RZ ;  /* 0x000000ffffff79a7 */ /* 0x002fe20008100405 */
[C---:B------:R-:W-:Y:S01]  /*8ba0*/  FMUL R4, R46.reuse, R4 ;  /* 0x000000042e047220 */ /* 0x040fe20000400000 */
        /* <DEDUP_REMOVED lines=127> */
.L_x_118:
[----:B------:R-:W-:Y:S05]  /*93a0*/  BSYNC.RECONVERGENT B0 ;  /* 0x0000000000007941 */ /* 0x000fea0003800200 */
.L_x_117:
[----:B------:R-:W-:Y:S01]  /*93b0*/  BAR.SYNC.DEFER_BLOCKING 0x1, 0x80 ;  /* 0x0042000000007b1d */ /* 0x000fe20000010000 */
[----:B------:R-:W-:Y:S01]  /*93c0*/  UISETP.NE.AND UP0, UPT, UR47, -0x4, UPT ;  /* 0xfffffffc2f00788c */ /* 0x000fe2000bf05270 */
[----:B------:R-:W-:Y:S08]  /*93d0*/  IADD3 R0, PT, PT, R44, 0x1, RZ ;  /* 0x000000012c007810 */ /* 0x000ff00007ffe0ff */
[----:B------:R-:W-:Y:S05]  /*93e0*/  BRA.U !UP0, `(.L_x_119) ;  /* 0x0000000108287547 */ /* 0x000fea000b800000 */
[----:B------:R-:W-:Y:S01]  /*93f0*/  ISETP.NE.AND P0, PT, R113, RZ, PT ;  /* 0x000000ff7100720c */ /* 0x000fe20003f05270 */
[----:B-1----:R-:W-:Y:S01]  /*9400*/  IMAD.U32 R4, RZ, RZ, UR48 ;  /* 0x00000030ff047e24 */ /* 0x002fe2000f8e00ff */
[----:B------:R-:W-:Y:S01]  /*9410*/  UIADD3 UR48, UPT, UPT, UR48, 0x1, URZ ;  /* 0x0000000130307890 */ /* 0x000fe2000fffe0ff */
[----:B------:R-:W-:Y:S03]  /*9420*/  IMAD.U32 R3, RZ, RZ, UR37 ;  /* 0x00000025ff037e24 */ /* 0x000fe6000f8e00ff */
[----:B------:R-:W-:Y:S04]  /*9430*/  UISETP.NE.AND UP0, UPT, UR48, 0x4, UPT ;  /* 0x000000043000788c */ /* 0x000fe8000bf05270 */
[----:B------:R-:W-:Y:S03]  /*9440*/  USEL UR48, UR48, URZ, UP0 ;  /* 0x000000ff30307287 */ /* 0x000fe60008000000 */
[----:B------:R-:W-:Y:S05]  /*9450*/  @P0 LEA R4, R4, UR46, 0x3 ;  /* 0x0000002e04040c11 */ /* 0x000fea000f8e18ff */
[----:B------:R-:W-:Y:S05]  /*9460*/  @P0 VIADD R4, R4, 0x50 ;  /* 0x0000005004040836 */ /* 0x000fea0000000000 */
[----:B------:R-:W-:Y:S04]  /*9470*/  @P0 PRMT R3, R3, 0x654, R4 ;  /* 0x0000065403030816 */ /* 0x000fe80000000004 */
[----:B------:R3:W-:Y:S03]  /*9480*/  @P0 SYNCS.ARRIVE.TRANS64.RED.A1T0 RZ, [R3+URZ], RZ ;  /* 0x000000ff03ff09a7 */ /* 0x0007e600081004ff */
.L_x_119:
[----:B------:R-:W-:Y:S01]  /*9490*/  ISETP.NE.AND P2, PT, R108, RZ, PT ;  /* 0x000000ff6c00720c */ /* 0x000fe20003f45270 */
[----:B---3--:R-:W-:Y:S01]  /*94a0*/  IMAD.IADD R3, R43, 0x1, R92 ;  /* 0x000000012b037824 */ /* 0x008fe200078e025c */
[----:B------:R-:W-:Y:S01]  /*94b0*/  ISETP.NE.AND P0, PT, R111, 0x2, PT ;  /* 0x000000026f00780c */ /* 0x000fe20003f05270 */
[----:B------:R-:W-:Y:S01]  /*94c0*/  UIADD3 UR47, UPT, UPT, UR47, 0x4, URZ ;  /* 0x000000042f2f7890 */ /* 0x000fe2000fffe0ff */
[----:B------:R-:W-:Y:S01]  /*94d0*/  ISETP.NE.AND P1, PT, R0, 0x2, PT ;  /* 0x000000020000780c */ /* 0x000fe20003f25270 */
[----:B-1----:R-:W-:Y:S01]  /*94e0*/  IMAD.IADD R20, R41, 0x1, R81 ;  /* 0x0000000129147824 */ /* 0x002fe200078e0251 */
[----:B------:R-:W-:Y:S02]  /*94f0*/  R2UR UR11, R3 ;  /* 0x00000000030b72ca */ /* 0x000fe400000e0000 */
[----:B------:R-:W-:Y:S02]  /*9500*/  SEL R4, RZ, 0x1, P0 ;  /* 0x00000001ff047807 */ /* 0x000fe40000000000 */
[----:B------:R-:W-:Y:S02]  /*9510*/  SEL R3, RZ, 0x1, P1 ;  /* 0x00000001ff037807 */ /* 0x000fe40000800000 */
[----:B------:R-:W-:Y:S02]  /*9520*/  LOP3.LUT R103, R103, R4, RZ, 0x3c, !PT ;  /* 0x0000000467677212 */ /* 0x000fe400078e3cff */
[----:B------:R-:W-:Y:S02]  /*9530*/  @P2 R2UR UR36, R102 ;  /* 0x00000000662422ca */ /* 0x000fe400000e0000 */
[----:B------:R-:W-:Y:S02]  /*9540*/  LOP3.LUT R104, R104, R3, RZ, 0x3c, !PT ;  /* 0x0000000368687212 */ /* 0x000fe400078e3cff */
[----:B------:R-:W-:Y:S02]  /*9550*/  SEL R111, R111, RZ, P0 ;  /* 0x000000ff6f6f7207 */ /* 0x000fe40000000000 */
[----:B------:R-:W-:Y:S01]  /*9560*/  SEL R44, R0, RZ, P1 ;  /* 0x000000ff002c7207 */ /* 0x000fe20000800000 */
[----:B------:R-:W-:Y:S08]  /*9570*/  @P2 BRA `(.L_x_120) ;  /* 0xffffffb800a02947 */ /* 0x000ff0000383ffff */
[----:B------:R-:W1:Y:S01]  /*9580*/  LDCU.64 UR6, c[0x0][0xa88] ;  /* 0x00015100ff0677ac */ /* 0x000e620008000a00 */
[----:B------:R-:W3:Y:S01]  /*9590*/  LDCU.64 UR4, c[0x0][0xa90] ;  /* 0x00015200ff0477ac */ /* 0x000ee20008000a00 */
[----:B-1----:R-:W-:Y:S02]  /*95a0*/  ISETP.NE.U32.AND P2, PT, RZ, UR6, PT ;  /* 0x00000006ff007c0c */ /* 0x002fe4000bf45070 */
[----:B---3--:R-:W-:Y:S02]  /*95b0*/  ISETP.NE.U32.AND P1, PT, RZ, UR4, PT ;  /* 0x00000004ff007c0c */ /* 0x008fe4000bf25070 */
[----:B------:R-:W-:Y:S02]  /*95c0*/  ISETP.NE.AND.EX P2, PT, RZ, UR7, PT, P2 ;  /* 0x00000007ff007c0c */ /* 0x000fe4000bf45320 */
[----:B------:R-:W-:-:S13]  /*95d0*/  ISETP.NE.AND.EX P0, PT, RZ, UR5, PT, P1 ;  /* 0x00000005ff007c0c */ /* 0x000fda000bf05310 */
[----:B------:R-:W-:Y:S05]  /*95e0*/  @P2 BRA P0, `(.L_x_121) ;  /* 0x00000000003c2947 */ /* 0x000fea0000000000 */
[----:B------:R-:W-:-:S13]  /*95f0*/  ISETP.NE.AND.EX P1, PT, RZ, UR5, PT, P1 ;  /* 0x00000005ff007c0c */ /* 0x000fda000bf25310 */
[----:B------:R-:W-:Y:S05]  /*9600*/  @P1 BRA `(.L_x_122) ;  /* 0x00000000000c1947 */ /* 0x000fea0003800000 */
[----:B------:R-:W-:-:S13]  /*9610*/  FSETP.NEU.AND P0, PT, R49, RZ, PT ;  /* 0x000000ff3100720b */ /* 0x000fda0003f0d000 */
[----:B------:R-:W-:Y:S05]  /*9620*/  @!P0 EXIT ;  /* 0x000000000000894d */ /* 0x000fea0003800000 */
[----:B------:R-:W-:Y:S05]  /*9630*/  BRA `(.L_x_121) ;  /* 0x0000000000287947 */ /* 0x000fea0003800000 */
.L_x_122:
[----:B------:R-:W-:Y:S01]  /*9640*/  ISETP.NE.AND P0, PT, R109, RZ, PT ;  /* 0x000000ff6d00720c */ /* 0x000fe20003f05270 */
[----:B------:R-:W-:-:S12]  /*9650*/  BSSY.RECONVERGENT B0, `(.L_x_121) ;  /* 0x0000008000007945 */ /* 0x000fd80003800200 */
[----:B------:R-:W-:Y:S05]  /*9660*/  @P0 BRA `(.L_x_123) ;  /* 0x0000000000100947 */ /* 0x000fea0003800000 */
[----:B------:R-:W-:-:S04]  /*9670*/  ISETP.NE.U32.AND P0, PT, RZ, UR6, PT ;  /* 0x00000006ff007c0c */ /* 0x000fc8000bf05070 */
[----:B------:R-:W-:-:S13]  /*9680*/  ISETP.NE.AND.EX P0, PT, RZ, UR7, PT, P0 ;  /* 0x00000007ff007c0c */ /* 0x000fda000bf05300 */
[----:B------:R-:W-:Y:S05]  /*9690*/  @!P0 EXIT ;  /* 0x000000000000894d */ /* 0x000fea0003800000 */
[----:B------:R-:W-:Y:S05]  /*96a0*/  BRA `(.L_x_124) ;  /* 0x0000000000087947 */ /* 0x000fea0003800000 */
.L_x_123:
[----:B------:R-:W-:-:S13]  /*96b0*/  FSETP.NEU.AND P0, PT, R49, RZ, PT ;  /* 0x000000ff3100720b */ /* 0x000fda0003f0d000 */
[----:B------:R-:W-:Y:S05]  /*96c0*/  @!P0 EXIT ;  /* 0x000000000000894d */ /* 0x000fea0003800000 */
.L_x_124:
[----:B------:R-:W-:Y:S05]  /*96d0*/  BSYNC.RECONVERGENT B0 ;  /* 0x0000000000007941 */ /* 0x000fea0003800200 */
.L_x_121:
[----:B------:R-:W-:Y:S01]  /*96e0*/  ULEA UR4, UR48, UR46, 0x3 ;  /* 0x0000002e30047291 */ /* 0x000fe2000f8e18ff */
[----:B------:R-:W-:-:S04]  /*96f0*/  DEPBAR.LE SB0, 0x0 ;  /* 0x000080000000791a */ /* 0x000fc80000000000 */
[----:B------:R-:W-:-:S04]  /*9700*/  UIADD3 UR4, UPT, UPT, UR4, 0x50, URZ ;  /* 0x0000005004047890 */ /* 0x000fc8000fffe0ff */
[----:B------:R-:W-:-:S09]  /*9710*/  UPRMT UR4, UR37, 0x654, UR4 ;  /* 0x0000065425047896 */ /* 0x000fd20008000004 */
[----:B------:R-:W-:Y:S01]  /*9720*/  SYNCS.ARRIVE.TRANS64.RED.A1T0 RZ, [UR4], RZ ;  /* 0x000000ffffff79a7 */ /* 0x000fe20008100404 */
[----:B------:R-:W-:Y:S05]  /*9730*/  EXIT ;  /* 0x000000000000794d */ /* 0x000fea0003800000 */
.L_x_24:
[----:B--2---:R2:W1:Y:S02]  /*9740*/  SYNCS.PHASECHK.TRANS64.TRYWAIT P0, [R4+URZ+0xd0], R5 ;  /* 0x0000d005040075a7 */ /* 0x00446400080011ff */
[----:B-1----:R-:W-:Y:S05]  /*9750*/  @!P0 NANOSLEEP.SYNCS 0x989680 ;  /* 0x009896800000895d */ /* 0x002fea0003900000 */
[----:B------:R-:W1:Y:S02]  /*9760*/  @!P0 SYNCS.PHASECHK.TRANS64 P0, [R4+URZ+0xd0], R5 ;  /* 0x0000d005040085a7 */ /* 0x000e6400080010ff */
[----:B-1----:R-:W-:Y:S05]  /*9770*/  @!P0 BRA `(.L_x_24) ;  /* 0xfffffffc00f08947 */ /* 0x002fea000383ffff */
[----:B------:R-:W-:Y:S05]  /*9780*/  BRA `(.L_x_125) ;  /* 0xffffff7c00fc7947 */ /* 0x000fea000383ffff */
.L_x_27:
[----:B------:R-:W-:-:S07]  /*9790*/  MOV R4, UR33 ;  /* 0x0000002100047c02 */ /* 0x000fce0008000f00 */
.L_x_126:
[----:B-1----:R1:W2:Y:S02]  /*97a0*/  SYNCS.PHASECHK.TRANS64.TRYWAIT P0, [R4+URZ+0x18], R7 ;  /* 0x00001807040075a7 */ /* 0x0022a400080011ff */
[----:B--2---:R-:W-:Y:S05]  /*97b0*/  @!P0 NANOSLEEP.SYNCS 0x989680 ;  /* 0x009896800000895d */ /* 0x004fea0003900000 */
[----:B------:R-:W2:Y:S02]  /*97c0*/  @!P0 SYNCS.PHASECHK.TRANS64 P0, [R4+URZ+0x18], R7 ;  /* 0x00001807040085a7 */ /* 0x000ea400080010ff */
[----:B--2---:R-:W-:Y:S05]  /*97d0*/  @!P0 BRA `(.L_x_126) ;  /* 0xfffffffc00f08947 */ /* 0x004fea000383ffff */
[----:B------:R-:W-:Y:S05]  /*97e0*/  BRA `(.L_x_26) ;  /* 0xffffff8000587947 */ /* 0x000fea000383ffff */
.L_x_29:
[----:B-1----:R1:W2:Y:S02]  /*97f0*/  SYNCS.PHASECHK.TRANS64.TRYWAIT P0, [R8+URZ+0x80], R5 ;  /* 0x00008005080075a7 */ /* 0x0022a400080011ff */
[----:B--2---:R-:W-:Y:S05]  /*9800*/  @!P0 NANOSLEEP.SYNCS 0x989680 ;  /* 0x009896800000895d */ /* 0x004fea0003900000 */
[----:B------:R-:W2:Y:S02]  /*9810*/  @!P0 SYNCS.PHASECHK.TRANS64 P0, [R8+URZ+0x80], R5 ;  /* 0x00008005080085a7 */ /* 0x000ea400080010ff */
[----:B--2---:R-:W-:Y:S05]  /*9820*/  @!P0 BRA `(.L_x_29) ;  /* 0xfffffffc00f08947 */ /* 0x004fea000383ffff */
[----:B------:R-:W-:Y:S05]  /*9830*/  BRA `(.L_x_127) ;  /* 0xffffff8000f87947 */ /* 0x000fea000383ffff */
.L_x_33:
[----:B------:R-:W-:-:S07]  /*9840*/  MOV R0, UR4 ;  /* 0x0000000400007c02 */ /* 0x000fce0008000f00 */
.L_x_128:
[----:B-1----:R1:W2:Y:S02]  /*9850*/  SYNCS.PHASECHK.TRANS64.TRYWAIT P0, [R0+URZ], R3 ;  /* 0x00000003000075a7 */ /* 0x0022a400080011ff */
[----:B--2---:R-:W-:Y:S05]  /*9860*/  @!P0 NANOSLEEP.SYNCS 0x989680 ;  /* 0x009896800000895d */ /* 0x004fea0003900000 */
[----:B------:R-:W2:Y:S02]  /*9870*/  @!P0 SYNCS.PHASECHK.TRANS64 P0, [R0+URZ], R3 ;  /* 0x00000003000085a7 */ /* 0x000ea400080010ff */
[----:B--2---:R-:W-:Y:S05]  /*9880*/  @!P0 BRA `(.L_x_128) ;  /* 0xfffffffc00f08947 */ /* 0x004fea000383ffff */
[----:B------:R-:W-:Y:S05]  /*9890*/  BRA `(.L_x_129) ;  /* 0xffffff88006c7947 */ /* 0x000fea000383ffff */
.L_x_34:
[----:B------:R-:W-:-:S07]  /*98a0*/  MOV R0, UR4 ;  /* 0x0000000400007c02 */ /* 0x000fce0008000f00 */
.L_x_130:
[----:B-1----:R1:W2:Y:S02]  /*98b0*/  SYNCS.PHASECHK.TRANS64.TRYWAIT P0, [R0+URZ], R3 ;  /* 0x00000003000075a7 */ /* 0x0022a400080011ff */
[----:B--2---:R-:W-:Y:S05]  /*98c0*/  @!P0 NANOSLEEP.SYNCS 0x989680 ;  /* 0x009896800000895d */ /* 0x004fea0003900000 */
[----:B------:R-:W2:Y:S02]  /*98d0*/  @!P0 SYNCS.PHASECHK.TRANS64 P0, [R0+URZ], R3 ;  /* 0x00000003000085a7 */ /* 0x000ea400080010ff */
[----:B--2---:R-:W-:Y:S05]  /*98e0*/  @!P0 BRA `(.L_x_130) ;  /* 0xfffffffc00f08947 */ /* 0x004fea000383ffff */
[----:B------:R-:W-:Y:S05]  /*98f0*/  BRA `(.L_x_131) ;  /* 0xffffff8800787947 */ /* 0x000fea000383ffff */
.L_x_37:
[----:B-1----:R1:W2:Y:S02]  /*9900*/  SYNCS.PHASECHK.TRANS64.TRYWAIT P0, [R0+URZ+0xc0], R5 ;  /* 0x0000c005000075a7 */ /* 0x0022a400080011ff */
[----:B--2---:R-:W-:Y:S05]  /*9910*/  @!P0 NANOSLEEP.SYNCS 0x989680 ;  /* 0x009896800000895d */ /* 0x004fea0003900000 */
[----:B------:R-:W2:Y:S02]  /*9920*/  @!P0 SYNCS.PHASECHK.TRANS64 P0, [R0+URZ+0xc0], R5 ;  /* 0x0000c005000085a7 */ /* 0x000ea400080010ff */
[----:B--2---:R-:W-:Y:S05]  /*9930*/  @!P0 BRA `(.L_x_37) ;  /* 0xfffffffc00f08947 */ /* 0x004fea000383ffff */
[----:B------:R-:W-:Y:S05]  /*9940*/  BRA `(.L_x_132) ;  /* 0xffffff8800d47947 */ /* 0x000fea000383ffff */
.L_x_38:
[----:B------:R-:W-:-:S07]  /*9950*/  MOV R0, UR5 ;  /* 0x0000000500007c02 */ /* 0x000fce0008000f00 */
.L_x_133:
[----:B-1----:R1:W2:Y:S02]  /*9960*/  SYNCS.PHASECHK.TRANS64.TRYWAIT P0, [R0+URZ+0x90], R7 ;  /* 0x00009007000075a7 */ /* 0x0022a400080011ff */
[----:B--2---:R-:W-:Y:S05]  /*9970*/  @!P0 NANOSLEEP.SYNCS 0x989680 ;  /* 0x009896800000895d */ /* 0x004fea0003900000 */
[----:B------:R-:W2:Y:S02]  /*9980*/  @!P0 SYNCS.PHASECHK.TRANS64 P0, [R0+URZ+0x90], R7 ;  /* 0x00009007000085a7 */ /* 0x000ea400080010ff */
[----:B--2---:R-:W-:Y:S05]  /*9990*/  @!P0 BRA `(.L_x_133) ;  /* 0xfffffffc00f08947 */ /* 0x004fea000383ffff */
[----:B------:R-:W-:Y:S05]  /*99a0*/  BRA `(.L_x_134) ;  /* 0xffffff8800e47947 */ /* 0x000fea000383ffff */
.L_x_39:
[----:B-1----:R1:W2:Y:S02]  /*99b0*/  SYNCS.PHASECHK.TRANS64.TRYWAIT P1, [R0+URZ+0x80], R5 ;  /* 0x00008005000075a7 */ /* 0x0022a400080211ff */
[----:B--2---:R-:W-:Y:S05]  /*99c0*/  @!P1 NANOSLEEP.SYNCS 0x989680 ;  /* 0x009896800000995d */ /* 0x004fea0003900000 */
[----:B------:R-:W2:Y:S02]  /*99d0*/  @!P1 SYNCS.PHASECHK.TRANS64 P1, [R0+URZ+0x80], R5 ;  /* 0x00008005000095a7 */ /* 0x000ea400080210ff */
[----:B--2---:R-:W-:Y:S05]  /*99e0*/  @!P1 BRA `(.L_x_39) ;  /* 0xfffffffc00f09947 */ /* 0x004fea000383ffff */
[----:B------:R-:W-:Y:S05]  /*99f0*/  BRA `(.L_x_135) ;  /* 0xffffff8c00147947 */ /* 0x000fea000383ffff */
.L_x_42:
[----:B------:R-:W-:-:S07]  /*9a00*/  MOV R0, UR5 ;  /* 0x0000000500007c02 */ /* 0x000fce0008000f00 */
.L_x_136:
[----:B-1----:R1:W2:Y:S02]  /*9a10*/  SYNCS.PHASECHK.TRANS64.TRYWAIT P0, [R0+URZ+0x90], R3 ;  /* 0x00009003000075a7 */ /* 0x0022a400080011ff */
[----:B--2---:R-:W-:Y:S05]  /*9a20*/  @!P0 NANOSLEEP.SYNCS 0x989680 ;  /* 0x009896800000895d */ /* 0x004fea0003900000 */
[----:B------:R-:W2:Y:S02]  /*9a30*/  @!P0 SYNCS.PHASECHK.TRANS64 P0, [R0+URZ+0x90], R3 ;  /* 0x00009003000085a7 */ /* 0x000ea400080010ff */
[----:B--2---:R-:W-:Y:S05]  /*9a40*/  @!P0 BRA `(.L_x_136) ;  /* 0xfffffffc00f08947 */ /* 0x004fea000383ffff */
[----:B------:R-:W-:Y:S05]  /*9a50*/  BRA `(.L_x_41) ;  /* 0xffffff8c00687947 */ /* 0x000fea000383ffff */
.L_x_49:
[----:B-1----:R1:W2:Y:S02]  /*9a60*/  SYNCS.PHASECHK.TRANS64.TRYWAIT P1, [R0+URZ+0x80], R5 ;  /* 0x00008005000075a7 */ /* 0x0022a400080211ff */
[----:B--2---:R-:W-:Y:S05]  /*9a70*/  @!P1 NANOSLEEP.SYNCS 0x989680 ;  /* 0x009896800000995d */ /* 0x004fea0003900000 */
[----:B------:R-:W2:Y:S02]  /*9a80*/  @!P1 SYNCS.PHASECHK.TRANS64 P1, [R0+URZ+0x80], R5 ;  /* 0x00008005000095a7 */ /* 0x000ea400080210ff */
[----:B--2---:R-:W-:Y:S05]  /*9a90*/  @!P1 BRA `(.L_x_49) ;  /* 0xfffffffc00f09947 */ /* 0x004fea000383ffff */
[----:B------:R-:W-:Y:S05]  /*9aa0*/  BRA `(.L_x_137) ;  /* 0xffffff9400107947 */ /* 0x000fea000383ffff */
.L_x_50:
[----:B------:R-:W-:-:S07]  /*9ab0*/  MOV R3, UR6 ;  /* 0x0000000600037c02 */ /* 0x000fce0008000f00 */
.L_x_138:
[----:B-1----:R1:W2:Y:S02]  /*9ac0*/  SYNCS.PHASECHK.TRANS64.TRYWAIT P0, [R3+URZ+0xb0], R0 ;  /* 0x0000b000030075a7 */ /* 0x0022a400080011ff */
[----:B--2---:R-:W-:Y:S05]  /*9ad0*/  @!P0 NANOSLEEP.SYNCS 0x989680 ;  /* 0x009896800000895d */ /* 0x004fea0003900000 */
[----:B------:R-:W2:Y:S02]  /*9ae0*/  @!P0 SYNCS.PHASECHK.TRANS64 P0, [R3+URZ+0xb0], R0 ;  /* 0x0000b000030085a7 */ /* 0x000ea400080010ff */
[----:B--2---:R-:W-:Y:S05]  /*9af0*/  @!P0 BRA `(.L_x_138) ;  /* 0xfffffffc00f08947 */ /* 0x004fea000383ffff */
[----:B------:R-:W-:Y:S05]  /*9b00*/  BRA `(.L_x_139) ;  /* 0xffffff9400487947 */ /* 0x000fea000383ffff */
.L_x_53:
[----:B------:R-:W-:Y:S07]  /*9b10*/  MOV R0, UR5 ;  /* 0x0000000500007c02 */ /* 0x000fee0008000f00 */
.L_x_140:
[----:B-1----:R1:W2:Y:S02]  /*9b20*/  SYNCS.PHASECHK.TRANS64.TRYWAIT P0, [R0+URZ], R3 ;  /* 0x00000003000075a7 */ /* 0x0022a400080011ff */
[----:B--2---:R-:W-:Y:S05]  /*9b30*/  @!P0 NANOSLEEP.SYNCS 0x989680 ;  /* 0x009896800000895d */ /* 0x004fea0003900000 */
[----:B------:R-:W2:Y:S02]  /*9b40*/  @!P0 SYNCS.PHASECHK.TRANS64 P0, [R0+URZ], R3 ;  /* 0x00000003000085a7 */ /* 0x000ea400080010ff */
[----:B--2---:R-:W-:Y:S05]  /*9b50*/  @!P0 BRA `(.L_x_140) ;  /* 0xfffffffc00f08947 */ /* 0x004fea000383ffff */
[----:B------:R-:W-:Y:S05]  /*9b60*/  BRA `(.L_x_52) ;  /* 0xffffff9400647947 */ /* 0x000fea000383ffff */
.L_x_56:
[----:B------:R-:W-:-:S07]  /*9b70*/  MOV R0, UR6 ;  /* 0x0000000600007c02 */ /* 0x000fce0008000f00 */
.L_x_141:
[----:B-1----:R1:W2:Y:S02]  /*9b80*/  SYNCS.PHASECHK.TRANS64.TRYWAIT P0, [R0+URZ], R3 ;  /* 0x00000003000075a7 */ /* 0x0022a400080011ff */
[----:B--2---:R-:W-:Y:S05]  /*9b90*/  @!P0 NANOSLEEP.SYNCS 0x989680 ;  /* 0x009896800000895d */ /* 0x004fea0003900000 */
[----:B------:R-:W2:Y:S02]  /*9ba0*/  @!P0 SYNCS.PHASECHK.TRANS64 P0, [R0+URZ], R3 ;  /* 0x00000003000085a7 */ /* 0x000ea400080010ff */
[----:B--2---:R-:W-:Y:S05]  /*9bb0*/  @!P0 BRA `(.L_x_141) ;  /* 0xfffffffc00f08947 */ /* 0x004fea000383ffff */
[----:B------:R-:W-:Y:S05]  /*9bc0*/  BRA `(.L_x_142) ;  /* 0xffffff9800507947 */ /* 0x000fea000383ffff */
.L_x_57:
[----:B------:R-:W-:-:S07]  /*9bd0*/  MOV R0, UR7 ;  /* 0x0000000700007c02 */ /* 0x000fce0008000f00 */
.L_x_143:
[----:B-1----:R1:W2:Y:S02]  /*9be0*/  SYNCS.PHASECHK.TRANS64.TRYWAIT P0, [R0+URZ], R3 ;  /* 0x00000003000075a7 */ /* 0x0022a400080011ff */
[----:B--2---:R-:W-:Y:S05]  /*9bf0*/  @!P0 NANOSLEEP.SYNCS 0x989680 ;  /* 0x009896800000895d */ /* 0x004fea0003900000 */
[----:B------:R-:W2:Y:S02]  /*9c00*/  @!P0 SYNCS.PHASECHK.TRANS64 P0, [R0+URZ], R3 ;  /* 0x00000003000085a7 */ /* 0x000ea400080010ff */
[----:B--2---:R-:W-:Y:S05]  /*9c10*/  @!P0 BRA `(.L_x_143) ;  /* 0xfffffffc00f08947 */ /* 0x004fea000383ffff */
[----:B------:R-:W-:Y:S05]  /*9c20*/  BRA `(.L_x_144) ;  /* 0xffffff98005c7947 */ /* 0x000fea000383ffff */
.L_x_62:
[----:B--2---:R2:W4:Y:S02]  /*9c30*/  SYNCS.PHASECHK.TRANS64.TRYWAIT P0, [R0+URZ+0x80], R3 ;  /* 0x00008003000075a7 */ /* 0x00452400080011ff */
[----:B----4-:R-:W-:Y:S05]  /*9c40*/  @!P0 NANOSLEEP.SYNCS 0x989680 ;  /* 0x009896800000895d */ /* 0x010fea0003900000 */
[----:B------:R-:W4:Y:S02]  /*9c50*/  @!P0 SYNCS.PHASECHK.TRANS64 P0, [R0+URZ+0x80], R3 ;  /* 0x00008003000085a7 */ /* 0x000f2400080010ff */
[----:B----4-:R-:W-:Y:S05]  /*9c60*/  @!P0 BRA `(.L_x_62) ;  /* 0xfffffffc00f08947 */ /* 0x010fea000383ffff */
[----:B------:R-:W-:Y:S05]  /*9c70*/  BRA `(.L_x_145) ;  /* 0xffffff9c00587947 */ /* 0x000fea000383ffff */
.L_x_65:
[----:B------:R-:W-:Y:S07]  /*9c80*/  MOV R0, UR4 ;  /* 0x0000000400007c02 */ /* 0x000fee0008000f00 */
.L_x_146:
[----:B--2---:R2:W3:Y:S02]  /*9c90*/  SYNCS.PHASECHK.TRANS64.TRYWAIT P0, [R0+URZ+0x78], R3 ;  /* 0x00007803000075a7 */ /* 0x0044e400080011ff */
[----:B---3--:R-:W-:Y:S05]  /*9ca0*/  @!P0 NANOSLEEP.SYNCS 0x989680 ;  /* 0x009896800000895d */ /* 0x008fea0003900000 */
[----:B------:R-:W3:Y:S02]  /*9cb0*/  @!P0 SYNCS.PHASECHK.TRANS64 P0, [R0+URZ+0x78], R3 ;  /* 0x00007803000085a7 */ /* 0x000ee400080010ff */
[----:B---3--:R-:W-:Y:S05]  /*9cc0*/  @!P0 BRA `(.L_x_146) ;  /* 0xfffffffc00f08947 */ /* 0x008fea000383ffff */
[----:B------:R-:W-:Y:S05]  /*9cd0*/  BRA `(.L_x_64) ;  /* 0xffffffa000387947 */ /* 0x000fea000383ffff */
.L_x_68:
[----:B------:R-:W-:Y:S07]  /*9ce0*/  MOV R0, UR4 ;  /* 0x0000000400007c02 */ /* 0x000fee0008000f00 */
.L_x_147:
[----:B-1----:R1:W2:Y:S02]  /*9cf0*/  SYNCS.PHASECHK.TRANS64.TRYWAIT P0, [R0+URZ+0x50], R11 ;  /* 0x0000500b000075a7 */ /* 0x0022a400080011ff */
[----:B--2---:R-:W-:Y:S05]  /*9d00*/  @!P0 NANOSLEEP.SYNCS 0x989680 ;  /* 0x009896800000895d */ /* 0x004fea0003900000 */
[----:B------:R-:W2:Y:S02]  /*9d10*/  @!P0 SYNCS.PHASECHK.TRANS64 P0, [R0+URZ+0x50], R11 ;  /* 0x0000500b000085a7 */ /* 0x000ea400080010ff */
[----:B--2---:R-:W-:Y:S05]  /*9d20*/  @!P0 BRA `(.L_x_147) ;  /* 0xfffffffc00f08947 */ /* 0x004fea000383ffff */
[----:B------:R-:W-:Y:S05]  /*9d30*/  BRA `(.L_x_148) ;  /* 0xffffffa000b07947 */ /* 0x000fea000383ffff */
.L_x_69:
[----:B------:R-:W-:Y:S07]  /*9d40*/  MOV R0, UR4 ;  /* 0x0000000400007c02 */ /* 0x000fee0008000f00 */
.L_x_149:
[----:B-1----:R1:W2:Y:S02]  /*9d50*/  SYNCS.PHASECHK.TRANS64.TRYWAIT P0, [R0+URZ+0x58], R11 ;  /* 0x0000580b000075a7 */ /* 0x0022a400080011ff */
[----:B--2---:R-:W-:Y:S05]  /*9d60*/  @!P0 NANOSLEEP.SYNCS 0x989680 ;  /* 0x009896800000895d */ /* 0x004fea0003900000 */
[----:B------:R-:W2:Y:S02]  /*9d70*/  @!P0 SYNCS.PHASECHK.TRANS64 P0, [R0+URZ+0x58], R11 ;  /* 0x0000580b000085a7 */ /* 0x000ea400080010ff */
[----:B--2---:R-:W-:Y:S05]  /*9d80*/  @!P0 BRA `(.L_x_149) ;  /* 0xfffffffc00f08947 */ /* 0x004fea000383ffff */
[----:B------:R-:W-:Y:S05]  /*9d90*/  BRA `(.L_x_150) ;  /* 0xffffffa400407947 */ /* 0x000fea000383ffff */
.L_x_70:
[----:B------:R-:W-:Y:S07]  /*9da0*/  MOV R0, UR4 ;  /* 0x0000000400007c02 */ /* 0x000fee0008000f00 */
.L_x_151:
[----:B-1----:R1:W2:Y:S02]  /*9db0*/  SYNCS.PHASECHK.TRANS64.TRYWAIT P0, [R0+URZ+0x60], R11 ;  /* 0x0000600b000075a7 */ /* 0x0022a400080011ff */
[----:B--2---:R-:W-:Y:S05]  /*9dc0*/  @!P0 NANOSLEEP.SYNCS 0x989680 ;  /* 0x009896800000895d */ /* 0x004fea0003900000 */
[----:B------:R-:W2:Y:S02]  /*9dd0*/  @!P0 SYNCS.PHASECHK.TRANS64 P0, [R0+URZ+0x60], R11 ;  /* 0x0000600b000085a7 */ /* 0x000ea400080010ff */
[----:B--2---:R-:W-:Y:S05]  /*9de0*/  @!P0 BRA `(.L_x_151) ;  /* 0xfffffffc00f08947 */ /* 0x004fea000383ffff */
[----:B------:R-:W-:Y:S05]  /*9df0*/  BRA `(.L_x_152) ;  /* 0xffffffa400d87947 */ /* 0x000fea000383ffff */
.L_x_71:
[----:B------:R-:W-:Y:S07]  /*9e00*/  MOV R0, UR4 ;  /* 0x0000000400007c02 */ /* 0x000fee0008000f00 */
.L_x_153:
[----:B-1----:R1:W2:Y:S02]  /*9e10*/  SYNCS.PHASECHK.TRANS64.TRYWAIT P0, [R0+URZ+0x68], R11 ;  /* 0x0000680b000075a7 */ /* 0x0022a400080011ff */
[----:B--2---:R-:W-:Y:S05]  /*9e20*/  @!P0 NANOSLEEP.SYNCS 0x989680 ;  /* 0x009896800000895d */ /* 0x004fea0003900000 */
[----:B------:R-:W2:Y:S02]  /*9e30*/  @!P0 SYNCS.PHASECHK.TRANS64 P0, [R0+URZ+0x68], R11 ;  /* 0x0000680b000085a7 */ /* 0x000ea400080010ff */
[----:B--2---:R-:W-:Y:S05]  /*9e40*/  @!P0 BRA `(.L_x_153) ;  /* 0xfffffffc00f08947 */ /* 0x004fea000383ffff */
[----:B------:R-:W-:Y:S05]  /*9e50*/  BRA `(.L_x_154) ;  /* 0xffffffa800b07947 */ /* 0x000fea000383ffff */
.L_x_73:
[----:B------:R-:W-:-:S07]  /*9e60*/  MOV R0, UR4 ;  /* 0x0000000400007c02 */ /* 0x000fce0008000f00 */
.L_x_155:
[----:B-1----:R1:W2:Y:S02]  /*9e70*/  SYNCS.PHASECHK.TRANS64.TRYWAIT P0, [R0+URZ+0x50], R3 ;  /* 0x00005003000075a7 */ /* 0x0022a400080011ff */
[----:B--2---:R-:W-:Y:S05]  /*9e80*/  @!P0 NANOSLEEP.SYNCS 0x989680 ;  /* 0x009896800000895d */ /* 0x004fea0003900000 */
[----:B------:R-:W2:Y:S02]  /*9e90*/  @!P0 SYNCS.PHASECHK.TRANS64 P0, [R0+URZ+0x50], R3 ;  /* 0x00005003000085a7 */ /* 0x000ea400080010ff */
[----:B--2---:R-:W-:Y:S05]  /*9ea0*/  @!P0 BRA `(.L_x_155) ;  /* 0xfffffffc00f08947 */ /* 0x004fea000383ffff */
[----:B------:R-:W-:Y:S05]  /*9eb0*/  BRA `(.L_x_156) ;  /* 0xffffffac00747947 */ /* 0x000fea000383ffff */
.L_x_74:
[----:B-1----:R-:W-:-:S07]  /*9ec0*/  MOV R0, UR4 ;  /* 0x0000000400007c02 */ /* 0x002fce0008000f00 */
.L_x_157:
[----:B-1----:R1:W2:Y:S02]  /*9ed0*/  SYNCS.PHASECHK.TRANS64.TRYWAIT P0, [R0+URZ+0x58], R3 ;  /* 0x00005803000075a7 */ /* 0x0022a400080011ff */
[----:B--2---:R-:W-:Y:S05]  /*9ee0*/  @!P0 NANOSLEEP.SYNCS 0x989680 ;  /* 0x009896800000895d */ /* 0x004fea0003900000 */
[----:B------:R-:W2:Y:S02]  /*9ef0*/  @!P0 SYNCS.PHASECHK.TRANS64 P0, [R0+URZ+0x58], R3 ;  /* 0x00005803000085a7 */ /* 0x000ea400080010ff */
[----:B--2---:R-:W-:Y:S05]  /*9f00*/  @!P0 BRA `(.L_x_157) ;  /* 0xfffffffc00f08947 */ /* 0x004fea000383ffff */
[----:B------:R-:W-:Y:S05]  /*9f10*/  BRA `(.L_x_158) ;  /* 0xffffffac00647947 */ /* 0x000fea000383ffff */
.L_x_75:
[----:B-1----:R-:W-:-:S07]  /*9f20*/  MOV R0, UR4 ;  /* 0x0000000400007c02 */ /* 0x002fce0008000f00 */
.L_x_159:
[----:B-1----:R1:W2:Y:S02]  /*9f30*/  SYNCS.PHASECHK.TRANS64.TRYWAIT P0, [R0+URZ+0x60], R3 ;  /* 0x00006003000075a7 */ /* 0x0022a400080011ff */
[----:B--2---:R-:W-:Y:S05]  /*9f40*/  @!P0 NANOSLEEP.SYNCS 0x989680 ;  /* 0x009896800000895d */ /* 0x004fea0003900000 */
[----:B------:R-:W2:Y:S02]  /*9f50*/  @!P0 SYNCS.PHASECHK.TRANS64 P0, [R0+URZ+0x60], R3 ;  /* 0x00006003000085a7 */ /* 0x000ea400080010ff */
[----:B--2---:R-:W-:Y:S05]  /*9f60*/  @!P0 BRA `(.L_x_159) ;  /* 0xfffffffc00f08947 */ /* 0x004fea000383ffff */
[----:B------:R-:W-:Y:S05]  /*9f70*/  BRA `(.L_x_160) ;  /* 0xffffffac00547947 */ /* 0x000fea000383ffff */
.L_x_77:
[----:B--2---:R2:W4:Y:S02]  /*9f80*/  SYNCS.PHASECHK.TRANS64.TRYWAIT P0, [R0+URZ+0x80], R3 ;  /* 0x00008003000075a7 */ /* 0x00452400080011ff */
[----:B----4-:R-:W-:Y:S05]  /*9f90*/  @!P0 NANOSLEEP.SYNCS 0x989680 ;  /* 0x009896800000895d */ /* 0x010fea0003900000 */
[----:B------:R-:W4:Y:S02]  /*9fa0*/  @!P0 SYNCS.PHASECHK.TRANS64 P0, [R0+URZ+0x80], R3 ;  /* 0x00008003000085a7 */ /* 0x000f2400080010ff */
[----:B----4-:R-:W-:Y:S05]  /*9fb0*/  @!P0 BRA `(.L_x_77) ;  /* 0xfffffffc00f08947 */ /* 0x010fea000383ffff */
[----:B------:R-:W-:Y:S05]  /*9fc0*/  BRA `(.L_x_161) ;  /* 0xffffffb000207947 */ /* 0x000fea000383ffff */
.L_x_88:
[----:B-1----:R-:W-:Y:S04]  /*9fd0*/  MOV R0, UR46 ;  /* 0x0000002e00007c02 */ /* 0x002fe80008000f00 */
[----:B------:R1:W2:Y:S03]  /*9fe0*/  SYNCS.PHASECHK.TRANS64.TRYWAIT P0, [R0+URZ+0x30], R5 ;  /* 0x00003005000075a7 */ /* 0x0002a600080011ff */
[----:B--2---:R-:W-:Y:S05]  /*9ff0*/  @!P0 NANOSLEEP.SYNCS 0x989680 ;  /* 0x009896800000895d */ /* 0x004fea0003900000 */
[----:B------:R-:W2:Y:S02]  /*a000*/  @!P0 SYNCS.PHASECHK.TRANS64 P0, [R0+URZ+0x30], R5 ;  /* 0x00003005000085a7 */ /* 0x000ea400080010ff */
[----:B--2---:R-:W-:Y:S05]  /*a010*/  @!P0 BRA `(.L_x_88) ;  /* 0xfffffffc00ec8947 */ /* 0x004fea000383ffff */
[----:B------:R-:W-:Y:S05]  /*a020*/  BRA `(.L_x_87) ;  /* 0xffffffbc00647947 */ /* 0x000fea000383ffff */
.L_x_90:
[----:B-1----:R1:W4:Y:S02]  /*a030*/  SYNCS.PHASECHK.TRANS64.TRYWAIT P1, [R114+URZ+0xa0], R3 ;  /* 0x0000a003720075a7 */ /* 0x00232400080211ff */
[----:B----4-:R-:W-:Y:S05]  /*a040*/  @!P1 NANOSLEEP.SYNCS 0x989680 ;  /* 0x009896800000995d */ /* 0x010fea0003900000 */
[----:B------:R-:W4:Y:S02]  /*a050*/  @!P1 SYNCS.PHASECHK.TRANS64 P1, [R114+URZ+0xa0], R3 ;  /* 0x0000a003720095a7 */ /* 0x000f2400080210ff */
[----:B----4-:R-:W-:Y:S05]  /*a060*/  @!P1 BRA `(.L_x_90) ;  /* 0xfffffffc00f09947 */ /* 0x010fea000383ffff */
[----:B------:R-:W-:Y:S05]  /*a070*/  BRA `(.L_x_89) ;  /* 0xffffffbc00fc7947 */ /* 0x000fea000383ffff */
.L_x_99:
[----:B-1----:R1:W3:Y:S02]  /*a080*/  SYNCS.PHASECHK.TRANS64.TRYWAIT P0, [R3+URZ+0x30], R0 ;  /* 0x00003000030075a7 */ /* 0x0022e400080011ff */
[----:B---3--:R-:W-:Y:S05]  /*a090*/  @!P0 NANOSLEEP.SYNCS 0x989680 ;  /* 0x009896800000895d */ /* 0x008fea0003900000 */
[----:B------:R-:W3:Y:S02]  /*a0a0*/  @!P0 SYNCS.PHASECHK.TRANS64 P0, [R3+URZ+0x30], R0 ;  /* 0x00003000030085a7 */ /* 0x000ee400080010ff */
[----:B---3--:R-:W-:Y:S05]  /*a0b0*/  @!P0 BRA `(.L_x_99) ;  /* 0xfffffffc00f08947 */ /* 0x008fea000383ffff */
[----:B------:R-:W-:Y:S05]  /*a0c0*/  BRA `(.L_x_98) ;  /* 0xffffffc800b87947 */ /* 0x000fea000383ffff */
.L_x_107:
[----:B-1----:R1:W3:Y:S02]  /*a0d0*/  SYNCS.PHASECHK.TRANS64.TRYWAIT P0, [R3+URZ+0x30], R6 ;  /* 0x00003006030075a7 */ /* 0x0022e400080011ff */
[----:B---3--:R-:W-:Y:S05]  /*a0e0*/  @!P0 NANOSLEEP.SYNCS 0x989680 ;  /* 0x009896800000895d */ /* 0x008fea0003900000 */
[----:B------:R-:W3:Y:S02]  /*a0f0*/  @!P0 SYNCS.PHASECHK.TRANS64 P0, [R3+URZ+0x30], R6 ;  /* 0x00003006030085a7 */ /* 0x000ee400080010ff */
[----:B---3--:R-:W-:Y:S05]  /*a100*/  @!P0 BRA `(.L_x_107) ;  /* 0xfffffffc00f08947 */ /* 0x008fea000383ffff */
[----:B------:R-:W-:Y:S05]  /*a110*/  BRA `(.L_x_106) ;  /* 0xffffffd800187947 */ /* 0x000fea000383ffff */
.L_x_115:
[----:B-1----:R1:W3:Y:S02]  /*a120*/  SYNCS.PHASECHK.TRANS64.TRYWAIT P0, [R118+URZ+0x30], R3 ;  /* 0x00003003760075a7 */ /* 0x0022e400080011ff */
[----:B---3--:R-:W-:Y:S05]  /*a130*/  @!P0 NANOSLEEP.SYNCS 0x989680 ;  /* 0x009896800000895d */ /* 0x008fea0003900000 */
[----:B------:R-:W3:Y:S02]  /*a140*/  @!P0 SYNCS.PHASECHK.TRANS64 P0, [R118+URZ+0x30], R3 ;  /* 0x00003003760085a7 */ /* 0x000ee400080010ff */
[----:B---3--:R-:W-:Y:S05]  /*a150*/  @!P0 BRA `(.L_x_115) ;  /* 0xfffffffc00f08947 */ /* 0x008fea000383ffff */
[----:B------:R-:W-:Y:S05]  /*a160*/  BRA `(.L_x_114) ;  /* 0xffffffe400787947 */ /* 0x000fea000383ffff */
        .weak           $__internal_0_$__cuda_sm10x_tcgen05_guardrail_trap_col_being_dealloced_not_returned_by_alloc
        .type           $__internal_0_$__cuda_sm10x_tcgen05_guardrail_trap_col_being_dealloced_not_returned_by_alloc,@function
        .size           $__internal_0_$__cuda_sm10x_tcgen05_guardrail_trap_col_being_dealloced_not_returned_by_alloc,($__internal_1_$__cuda_sm10x_tcgen05_guardrail_trap_phase_invalid_during_alloc - $__internal_0_$__cuda_sm10x_tcgen05_guardrail_trap_col_being_dealloced_not_returned_by_alloc)
$__internal_0_$__cuda_sm10x_tcgen05_guardrail_trap_col_being_dealloced_not_returned_by_alloc:
[----:B------:R-:W-:Y:S05]  /*a170*/  BPT.TRAP 0x1 ;  /* 0x000000040000795c */ /* 0x000fea0000300000 */
[----:B------:R-:W-:-:S04]  /*a180*/  HFMA2 R3, -RZ, RZ, 0, 0 ;  /* 0x00000000ff037431 */ /* 0x000fc800000001ff */
[----:B------:R-:W-:Y:S05]  /*a190*/  RET.REL.NODEC R2 `(_ZN7cutlass13device_kernelINS_4gemm6kernel13GemmUniversalIN4cute5tupleIJiiiiEEENS1_10collective13CollectiveMmaINS1_41MainloopSm100TmaUmmaWarpSpecializedSparseILi3ELi2ELi2ENS5_IJNS4_1CILi1EEENSA_ILi2EEESB_EEEEENS5_IJNSA_ILi128EEESF_SF_EEENS_10bfloat16_tENS5_IJNS4_6LayoutINS5_IJiNS5_IJSC_iEEEiEEENS5_IJlNS5_IJSB_SC_EEElEEEEENSI_INS5_IJNS5_IJNS5_IJNSA_ILi8EEESC_SO_EEEiEEENS5_IJNS5_IJNSA_ILi16EEESC_NSA_ILi4EEEEEEiEEEiEEENS5_IJNS5_IJNS5_IJSF_SR_NSA_ILi2048EEEEEENSA_ILi16384EEEEEENS5_IJNS5_IJSB_NSA_ILi1024EEENSA_ILi32EEEEEElEEElEEEEEEEESH_NS5_IJlSB_lEEENS4_8TiledMMAINS4_8MMA_AtomIJNS4_27SM100_MMA_F16BF16_SS_SPARSEISH_SH_fLi128ELi128ELNS4_4UMMA5MajorE0ELS1C_0ELNS1B_7ScaleInE0ELS1D_0EEEEEENSI_INS5_IJSB_SB_SB_EEENS5_IJNSA_ILi0EEES1H_S1H_EEEEENS5_IJNS4_10UnderscoreES1K_S1K_EEEEENS4_23SM90_TMA_LOAD_MULTICASTENS4_14ComposedLayoutINS4_7SwizzleILi3ELi4ELi3EEENS4_25smem_sparse_ptr_flag_bitsILi2ELi16EEENSI_INS5_IJNS5_IJSB_SO_EEENS5_IJSC_NSA_ILi64EEEEEEEEENS5_IJNS5_IJS1H_SF_EEESL_EEEEEEEvNS4_8identityENS4_13SM90_TMA_LOADENS1O_IS1Q_NS4_18smem_ptr_flag_bitsILi16EEENSI_INS5_IJSO_S1U_EEENS5_IJS1U_SB_EEEEEEEvS21_EENS_8epilogue10collective18CollectiveEpilogueINS2A_23Sm100TmaWarpSpecializedILi4ELi2ELi32ELb1ELb0EEEJSG_NS5_IJNSI_ISF_SB_EENSI_IS11_SB_EEEEEfNS5_IJSB_llEEEfS2I_NS2A_6fusion15FusionCallbacksIS2E_NS2J_17LinearCombinationIffffLNS_15FloatRoundStyleE2EEESG_S2H_JEEENS4_5SM1004TMEM4LOAD26SM100_TMEM_LOAD_32dp32b32xES22_NS1O_INS1P_ILi2ELi5ELi2EEENS23_ILi32EEENSI_INS5_IJS11_SS_EEENS5_IJSB_S11_EEEEEEENS4_39AutoVectorizingCopyWithAssumedAlignmentILi128EEENS4_14SM90_TMA_STOREES2Y_S30_S30_EEEvvEEEEvNT_6ParamsE) ;  /* 0xffffff5c02987950 */ /* 0x000fea0003c3ffff */
        .weak           $__internal_1_$__cuda_sm10x_tcgen05_guardrail_trap_phase_invalid_during_alloc
        .type           $__internal_1_$__cuda_sm10x_tcgen05_guardrail_trap_phase_invalid_during_alloc,@function
        .size           $__internal_1_$__cuda_sm10x_tcgen05_guardrail_trap_phase_invalid_during_alloc,($__internal_2_$__cuda_sm10x_tcgen05_guardrail_trap_unallocated_columns_being_dealloced - $__internal_1_$__cuda_sm10x_tcgen05_guardrail_trap_phase_invalid_during_alloc)
$__internal_1_$__cuda_sm10x_tcgen05_guardrail_trap_phase_invalid_during_alloc:
[----:B------:R-:W-:Y:S05]  /*a1a0*/  BPT.TRAP 0x1 ;  /* 0x000000040000795c */ /* 0x000fea0000300000 */
[----:B------:R-:W-:-:S04]  /*a1b0*/  MOV R3, 0x0 ;  /* 0x0000000000037802 */ /* 0x000fc80000000f00 */
[----:B------:R-:W-:Y:S05]  /*a1c0*/  RET.REL.NODEC R2 `(_ZN7cutlass13device_kernelINS_4gemm6kernel13GemmUniversalIN4cute5tupleIJiiiiEEENS1_10collective13CollectiveMmaINS1_41MainloopSm100TmaUmmaWarpSpecializedSparseILi3ELi2ELi2ENS5_IJNS4_1CILi1EEENSA_ILi2EEESB_EEEEENS5_IJNSA_ILi128EEESF_SF_EEENS_10bfloat16_tENS5_IJNS4_6LayoutINS5_IJiNS5_IJSC_iEEEiEEENS5_IJlNS5_IJSB_SC_EEElEEEEENSI_INS5_IJNS5_IJNS5_IJNSA_ILi8EEESC_SO_EEEiEEENS5_IJNS5_IJNSA_ILi16EEESC_NSA_ILi4EEEEEEiEEEiEEENS5_IJNS5_IJNS5_IJSF_SR_NSA_ILi2048EEEEEENSA_ILi16384EEEEEENS5_IJNS5_IJSB_NSA_ILi1024EEENSA_ILi32EEEEEElEEElEEEEEEEESH_NS5_IJlSB_lEEENS4_8TiledMMAINS4_8MMA_AtomIJNS4_27SM100_MMA_F16BF16_SS_SPARSEISH_SH_fLi128ELi128ELNS4_4UMMA5MajorE0ELS1C_0ELNS1B_7ScaleInE0ELS1D_0EEEEEENSI_INS5_IJSB_SB_SB_EEENS5_IJNSA_ILi0EEES1H_S1H_EEEEENS5_IJNS4_10UnderscoreES1K_S1K_EEEEENS4_23SM90_TMA_LOAD_MULTICASTENS4_14ComposedLayoutINS4_7SwizzleILi3ELi4ELi3EEENS4_25smem_sparse_ptr_flag_bitsILi2ELi16EEENSI_INS5_IJNS5_IJSB_SO_EEENS5_IJSC_NSA_ILi64EEEEEEEEENS5_IJNS5_IJS1H_SF_EEESL_EEEEEEEvNS4_8identityENS4_13SM90_TMA_LOADENS1O_IS1Q_NS4_18smem_ptr_flag_bitsILi16EEENSI_INS5_IJSO_S1U_EEENS5_IJS1U_SB_EEEEEEEvS21_EENS_8epilogue10collective18CollectiveEpilogueINS2A_23Sm100TmaWarpSpecializedILi4ELi2ELi32ELb1ELb0EEEJSG_NS5_IJNSI_ISF_SB_EENSI_IS11_SB_EEEEEfNS5_IJSB_llEEEfS2I_NS2A_6fusion15FusionCallbacksIS2E_NS2J_17LinearCombinationIffffLNS_15FloatRoundStyleE2EEESG_S2H_JEEENS4_5SM1004TMEM4LOAD26SM100_TMEM_LOAD_32dp32b32xES22_NS1O_INS1P_ILi2ELi5ELi2EEENS23_ILi32EEENSI_INS5_IJS11_SS_EEENS5_IJSB_S11_EEEEEEENS4_39AutoVectorizingCopyWithAssumedAlignmentILi128EEENS4_14SM90_TMA_STOREES2Y_S30_S30_EEEvvEEEEvNT_6ParamsE) ;  /* 0xffffff5c028c7950 */ /* 0x000fea0003c3ffff */
        .weak           $__internal_2_$__cuda_sm10x_tcgen05_guardrail_trap_unallocated_columns_being_dealloced
        .type           $__internal_2_$__cuda_sm10x_tcgen05_guardrail_trap_unallocated_columns_being_dealloced,@function
        .size           $__internal_2_$__cuda_sm10x_tcgen05_guardrail_trap_unallocated_columns_being_dealloced,(.L_x_163 - $__internal_2_$__cuda_sm10x_tcgen05_guardrail_trap_unallocated_columns_being_dealloced)
$__internal_2_$__cuda_sm10x_tcgen05_guardrail_trap_unallocated_columns_being_dealloced:
[----:B------:R-:W-:Y:S05]  /*a1d0*/  BPT.TRAP 0x1 ;  /* 0x000000040000795c */ /* 0x000fea0000300000 */
[----:B------:R-:W-:-:S04]  /*a1e0*/  HFMA2 R3, -RZ, RZ, 0, 0 ;  /* 0x00000000ff037431 */ /* 0x000fc800000001ff */
[----:B------:R-:W-:Y:S05]  /*a1f0*/  RET.REL.NODEC R2 `(_ZN7cutlass13device_kernelINS_4gemm6kernel13GemmUniversalIN4cute5tupleIJiiiiEEENS1_10collective13CollectiveMmaINS1_41MainloopSm100TmaUmmaWarpSpecializedSparseILi3ELi2ELi2ENS5_IJNS4_1CILi1EEENSA_ILi2EEESB_EEEEENS5_IJNSA_ILi128EEESF_SF_EEENS_10bfloat16_tENS5_IJNS4_6LayoutINS5_IJiNS5_IJSC_iEEEiEEENS5_IJlNS5_IJSB_SC_EEElEEEEENSI_INS5_IJNS5_IJNS5_IJNSA_ILi8EEESC_SO_EEEiEEENS5_IJNS5_IJNSA_ILi16EEESC_NSA_ILi4EEEEEEiEEEiEEENS5_IJNS5_IJNS5_IJSF_SR_NSA_ILi2048EEEEEENSA_ILi16384EEEEEENS5_IJNS5_IJSB_NSA_ILi1024EEENSA_ILi32EEEEEElEEElEEEEEEEESH_NS5_IJlSB_lEEENS4_8TiledMMAINS4_8MMA_AtomIJNS4_27SM100_MMA_F16BF16_SS_SPARSEISH_SH_fLi128ELi128ELNS4_4UMMA5MajorE0ELS1C_0ELNS1B_7ScaleInE0ELS1D_0EEEEEENSI_INS5_IJSB_SB_SB_EEENS5_IJNSA_ILi0EEES1H_S1H_EEEEENS5_IJNS4_10UnderscoreES1K_S1K_EEEEENS4_23SM90_TMA_LOAD_MULTICASTENS4_14ComposedLayoutINS4_7SwizzleILi3ELi4ELi3EEENS4_25smem_sparse_ptr_flag_bitsILi2ELi16EEENSI_INS5_IJNS5_IJSB_SO_EEENS5_IJSC_NSA_ILi64EEEEEEEEENS5_IJNS5_IJS1H_SF_EEESL_EEEEEEEvNS4_8identityENS4_13SM90_TMA_LOADENS1O_IS1Q_NS4_18smem_ptr_flag_bitsILi16EEENSI_INS5_IJSO_S1U_EEENS5_IJS1U_SB_EEEEEEEvS21_EENS_8epilogue10collective18CollectiveEpilogueINS2A_23Sm100TmaWarpSpecializedILi4ELi2ELi32ELb1ELb0EEEJSG_NS5_IJNSI_ISF_SB_EENSI_IS11_SB_EEEEEfNS5_IJSB_llEEEfS2I_NS2A_6fusion15FusionCallbacksIS2E_NS2J_17LinearCombinationIffffLNS_15FloatRoundStyleE2EEESG_S2H_JEEENS4_5SM1004TMEM4LOAD26SM100_TMEM_LOAD_32dp32b32xES22_NS1O_INS1P_ILi2ELi5ELi2EEENS23_ILi32EEENSI_INS5_IJS11_SS_EEENS5_IJSB_S11_EEEEEEENS4_39AutoVectorizingCopyWithAssumedAlignmentILi128EEENS4_14SM90_TMA_STOREES2Y_S30_S30_EEEvvEEEEvNT_6ParamsE) ;  /* 0xffffff5c02807950 */ /* 0x000fea0003c3ffff */
.L_x_162:
[----:B------:R-:W-:-:S00]  /*a200*/  BRA `(.L_x_162) ;  /* 0xfffffffc00fc7947 */ /* 0x000fc0000383ffff */
[----:B------:R-:W-:-:S00]  /*a210*/  NOP ;  /* 0x0000000000007918 */ /* 0x000fc00000000000 */
        /* <DEDUP_REMOVED lines=14> */
.L_x_163:


//--------------------- .nv.global.init           --------------------------
	.section	.nv.global.init,"aw",@progbits
.nv.global.init:
	.type		$str$27,@object
	.size		$str$27,($str$28 - $str$27)
$str$27:
        /*0000*/ 	.byte	0x28, 0x61, 0x64, 0x64, 0x72, 0x65, 0x73, 0x73, 0x20, 0x26, 0x20, 0x6d, 0x61, 0x73, 0x6b, 0x29
        /*0010*/ 	.byte	0x20, 0x3d, 0x3d, 0x20, 0x30, 0x00
	.type		$str$28,@object
	.size		$str$28,($str$26 - $str$28)
$str$28:
        /*0016*/ 	.byte	0x2f, 0x74, 0x6d, 0x70, 0x2f, 0x63, 0x75, 0x74, 0x6c, 0x61, 0x73, 0x73, 0x5f, 0x73, 0x77, 0x65
        /*0026*/ 	.byte	0x65, 0x70, 0x5f, 0x73, 0x72, 0x63, 0x2f, 0x69, 0x6e, 0x63, 0x6c, 0x75, 0x64, 0x65, 0x2f, 0x63
        /*0036*/ 	.byte	0x75, 0x74, 0x65, 0x2f, 0x70, 0x6f, 0x69, 0x6e, 0x74, 0x65, 0x72, 0x5f, 0x66, 0x6c, 0x61, 0x67
        /*0046*/ 	.byte	0x67, 0x65, 0x64, 0x2e, 0x68, 0x70, 0x70, 0x00
	.type		$str$26,@object
	.size		$str$26,($str$25 - $str$26)
$str$26:
        /*004e*/ 	.byte	0x2f, 0x74, 0x6d, 0x70, 0x2f, 0x63, 0x75, 0x74, 0x6c, 0x61, 0x73, 0x73, 0x5f, 0x73, 0x77, 0x65
        /*005e*/ 	.byte	0x65, 0x70, 0x5f, 0x73, 0x72, 0x63, 0x2f, 0x69, 0x6e, 0x63, 0x6c, 0x75, 0x64, 0x65, 0x2f, 0x63
        /*006e*/ 	.byte	0x75, 0x74, 0x65, 0x2f, 0x61, 0x74, 0x6f, 0x6d, 0x2f, 0x63, 0x6f, 0x70, 0x79, 0x5f, 0x74, 0x72
        /*007e*/ 	.byte	0x61, 0x69, 0x74, 0x73, 0x5f, 0x73, 0x6d, 0x31, 0x30, 0x30, 0x2e, 0x68, 0x70, 0x70, 0x00
	.type		$str$25,@object
	.size		$str$25,(__unnamed_1 - $str$25)
$str$25:
        /*008d*/ 	.byte	0x28, 0x28, 0x75, 0x69, 0x6e, 0x74, 0x33, 0x32, 0x5f, 0x74, 0x28, 0x74, 0x68, 0x72, 0x65, 0x61
        /*009d*/ 	.byte	0x64, 0x49, 0x64, 0x78, 0x2e, 0x78, 0x29, 0x20, 0x2f, 0x20, 0x33, 0x32, 0x29, 0x20, 0x25, 0x20
        /*00ad*/ 	.byte	0x34, 0x29, 0x20, 0x3d, 0x3d, 0x20, 0x28, 0x28, 0x28, 0x74, 0x6d, 0x65, 0x6d, 0x5f, 0x61, 0x64
        /*00bd*/ 	.byte	0x64, 0x72, 0x20, 0x3e, 0x3e, 0x20, 0x31, 0x36, 0x29, 0x20, 0x2f, 0x20, 0x33, 0x32, 0x29, 0x20
        /*00cd*/ 	.byte	0x25, 0x20, 0x34, 0x29, 0x00
	.type		__unnamed_1,@object
	.size		__unnamed_1,(__unnamed_2 - __unnamed_1)
__unnamed_1:
        /*00d2*/ 	.byte	0x61, 0x75, 0x74, 0x6f, 0x20, 0x63, 0x75, 0x74, 0x65, 0x3a, 0x3a, 0x61, 0x73, 0x5f, 0x70, 0x6f
        /* <DEDUP_REMOVED lines=23> */
        /*0252*/ 	.byte	0x3a, 0x3a, 0x43, 0x3c, 0x34, 0x30, 0x39, 0x36, 0x3e, 0x3e, 0x3e, 0x3e, 0x5d, 0x00
	.type		__unnamed_2,@object
	.size		__unnamed_2,(.L_2 - __unnamed_2)
__unnamed_2:
        /* <DEDUP_REMOVED lines=42> */
        /*0500*/ 	.byte	0x3e, 0x5d, 0x00
.L_2:


//--------------------- .nv.shared._ZN7cutlass13device_kernelINS_4gemm6kernel13GemmUniversalIN4cute5tupleIJiiiiEEENS1_10collective13CollectiveMmaINS1_41MainloopSm100TmaUmmaWarpSpecializedSparseILi3ELi2ELi2ENS5_IJNS4_1CILi1EEENSA_ILi2EEESB_EEEEENS5_IJNSA_ILi128EEESF_SF_EEENS_10bfloat16_tENS5_IJNS4_6LayoutINS5_IJiNS5_IJSC_iEEEiEEENS5_IJlNS5_IJSB_SC_EEElEEEEENSI_INS5_IJNS5_IJNS5_IJNSA_ILi8EEESC_SO_EEEiEEENS5_IJNS5_IJNSA_ILi16EEESC_NSA_ILi4EEEEEEiEEEiEEENS5_IJNS5_IJNS5_IJSF_SR_NSA_ILi2048EEEEEENSA_ILi16384EEEEEENS5_IJNS5_IJSB_NSA_ILi1024EEENSA_ILi32EEEEEElEEElEEEEEEEESH_NS5_IJlSB_lEEENS4_8TiledMMAINS4_8MMA_AtomIJNS4_27SM100_MMA_F16BF16_SS_SPARSEISH_SH_fLi128ELi128ELNS4_4UMMA5MajorE0ELS1C_0ELNS1B_7ScaleInE0ELS1D_0EEEEEENSI_INS5_IJSB_SB_SB_EEENS5_IJNSA_ILi0EEES1H_S1H_EEEEENS5_IJNS4_10UnderscoreES1K_S1K_EEEEENS4_23SM90_TMA_LOAD_MULTICASTENS4_14ComposedLayoutINS4_7SwizzleILi3ELi4ELi3EEENS4_25smem_sparse_ptr_flag_bitsILi2ELi16EEENSI_INS5_IJNS5_IJSB_SO_EEENS5_IJSC_NSA_ILi64EEEEEEEEENS5_IJNS5_IJS1H_SF_EEESL_EEEEEEEvNS4_8identityENS4_13SM90_TMA_LOADENS1O_IS1Q_NS4_18smem_ptr_flag_bitsILi16EEENSI_INS5_IJSO_S1U_EEENS5_IJS1U_SB_EEEEEEEvS21_EENS_8epilogue10collective18CollectiveEpilogueINS2A_23Sm100TmaWarpSpecializedILi4ELi2ELi32ELb1ELb0EEEJSG_NS5_IJNSI_ISF_SB_EENSI_IS11_SB_EEEEEfNS5_IJSB_llEEEfS2I_NS2A_6fusion15FusionCallbacksIS2E_NS2J_17LinearCombinationIffffLNS_15FloatRoundStyleE2EEESG_S2H_JEEENS4_5SM1004TMEM4LOAD26SM100_TMEM_LOAD_32dp32b32xES22_NS1O_INS1P_ILi2ELi5ELi2EEENS23_ILi32EEENSI_INS5_IJS11_SS_EEENS5_IJSB_S11_EEEEEEENS4_39AutoVectorizingCopyWithAssumedAlignmentILi128EEENS4_14SM90_TMA_STOREES2Y_S30_S30_EEEvvEEEEvNT_6ParamsE --------------------------
	.section	.nv.shared._ZN7cutlass13device_kernelINS_4gemm6kernel13GemmUniversalIN4cute5tupleIJiiiiEEENS1_10collective13CollectiveMmaINS1_41MainloopSm100TmaUmmaWarpSpecializedSparseILi3ELi2ELi2ENS5_IJNS4_1CILi1EEENSA_ILi2EEESB_EEEEENS5_IJNSA_ILi128EEESF_SF_EEENS_10bfloat16_tENS5_IJNS4_6LayoutINS5_IJiNS5_IJSC_iEEEiEEENS5_IJlNS5_IJSB_SC_EEElEEEEENSI_INS5_IJNS5_IJNS5_IJNSA_ILi8EEESC_SO_EEEiEEENS5_IJNS5_IJNSA_ILi16EEESC_NSA_ILi4EEEEEEiEEEiEEENS5_IJNS5_IJNS5_IJSF_SR_NSA_ILi2048EEEEEENSA_ILi16384EEEEEENS5_IJNS5_IJSB_NSA_ILi1024EEENSA_ILi32EEEEEElEEElEEEEEEEESH_NS5_IJlSB_lEEENS4_8TiledMMAINS4_8MMA_AtomIJNS4_27SM100_MMA_F16BF16_SS_SPARSEISH_SH_fLi128ELi128ELNS4_4UMMA5MajorE0ELS1C_0ELNS1B_7ScaleInE0ELS1D_0EEEEEENSI_INS5_IJSB_SB_SB_EEENS5_IJNSA_ILi0EEES1H_S1H_EEEEENS5_IJNS4_10UnderscoreES1K_S1K_EEEEENS4_23SM90_TMA_LOAD_MULTICASTENS4_14ComposedLayoutINS4_7SwizzleILi3ELi4ELi3EEENS4_25smem_sparse_ptr_flag_bitsILi2ELi16EEENSI_INS5_IJNS5_IJSB_SO_EEENS5_IJSC_NSA_ILi64EEEEEEEEENS5_IJNS5_IJS1H_SF_EEESL_EEEEEEEvNS4_8identityENS4_13SM90_TMA_LOADENS1O_IS1Q_NS4_18smem_ptr_flag_bitsILi16EEENSI_INS5_IJSO_S1U_EEENS5_IJS1U_SB_EEEEEEEvS21_EENS_8epilogue10collective18CollectiveEpilogueINS2A_23Sm100TmaWarpSpecializedILi4ELi2ELi32ELb1ELb0EEEJSG_NS5_IJNSI_ISF_SB_EENSI_IS11_SB_EEEEEfNS5_IJSB_llEEEfS2I_NS2A_6fusion15FusionCallbacksIS2E_NS2J_17LinearCombinationIffffLNS_15FloatRoundStyleE2EEESG_S2H_JEEENS4_5SM1004TMEM4LOAD26SM100_TMEM_LOAD_32dp32b32xES22_NS1O_INS1P_ILi2ELi5ELi2EEENS23_ILi32EEENSI_INS5_IJS11_SS_EEENS5_IJSB_S11_EEEEEEENS4_39AutoVectorizingCopyWithAssumedAlignmentILi128EEENS4_14SM90_TMA_STOREES2Y_S30_S30_EEEvvEEEEvNT_6ParamsE,"aw",@nobits
	.sectionflags	@""
	.align	16
	.zero		1024


//--------------------- .nv.shared.reserved.0     --------------------------
	.section	.nv.shared.reserved.0,"aw",@nobits
	.weak		__nv_reservedSMEM_offset_0_alias
	.size		__nv_reservedSMEM_offset_0_alias, 0, 64
	.other		__nv_reservedSMEM_offset_0_alias,@"STO_CUDA_RESERVED_SHARED STV_DEFAULT"
__nv_reservedSMEM_offset_0_alias:
	.zero		0
.nv.shared.reserved.0:
	.zero		64
	.weak		__nv_reservedSMEM_tcgen05_partition
	.type		__nv_reservedSMEM_tcgen05_partition,@object
	.size		__nv_reservedSMEM_tcgen05_partition,(.L_0 - __nv_reservedSMEM_tcgen05_partition)
__nv_reservedSMEM_tcgen05_partition:
	.zero		32
.L_0:


//--------------------- .nv.global                --------------------------
	.section	.nv.global,"aw",@nobits
.nv.global:
	.type		_ZN39_INTERNAL_631e9c31_4_k_cu_3a5e59bc_29634cute1_E,@object
	.size		_ZN39_INTERNAL_631e9c31_4_k_cu_3a5e59bc_29634cute1_E,(_ZN39_INTERNAL_631e9c31_4_k_cu_3a5e59bc_29634cuda3std3__45__cpo6cbeginE - _ZN39_INTERNAL_631e9c31_4_k_cu_3a5e59bc_29634cute1_E)
_ZN39_INTERNAL_631e9c31_4_k_cu_3a5e59bc_29634cute1_E:
	.zero		1
	.type		_ZN39_INTERNAL_631e9c31_4_k_cu_3a5e59bc_29634cuda3std3__45__cpo6cbeginE,@object
	.size		_ZN39_INTERNAL_631e9c31_4_k_cu_3a5e59bc_29634cuda3std3__45__cpo6cbeginE,(_ZN39_INTERNAL_631e9c31_4_k_cu_3a5e59bc_29634cuda3std3__48in_placeE - _ZN39_INTERNAL_631e9c31_4_k_cu_3a5e59bc_29634cuda3std3__45__cpo6cbeginE)
_ZN39_INTERNAL_631e9c31_4_k_cu_3a5e59bc_29634cuda3std3__45__cpo6cbeginE:
	.zero		1
	.type		_ZN39_INTERNAL_631e9c31_4_k_cu_3a5e59bc_29634cuda3std3__48in_placeE,@object
	.size		_ZN39_INTERNAL_631e9c31_4_k_cu_3a5e59bc_29634cuda3std3__48in_placeE,(_ZN39_INTERNAL_631e9c31_4_k_cu_3a5e59bc_29634cuda3std6ranges3__45__cpo9iter_moveE - _ZN39_INTERNAL_631e9c31_4_k_cu_3a5e59bc_29634cuda3std3__48in_placeE)
_ZN39_INTERNAL_631e9c31_4_k_cu_3a5e59bc_29634cuda3std3__48in_placeE:
	.zero		1
	.type		_ZN39_INTERNAL_631e9c31_4_k_cu_3a5e59bc_29634cuda3std6ranges3__45__cpo9iter_moveE,@object
	.size		_ZN39_INTERNAL_631e9c31_4_k_cu_3a5e59bc_29634cuda3std6ranges3__45__cpo9iter_moveE,(_ZN39_INTERNAL_631e9c31_4_k_cu_3a5e59bc_29634cuda3std3__45__cpo5beginE - _ZN39_INTERNAL_631e9c31_4_k_cu_3a5e59bc_29634cuda3std6ranges3__45__cpo9iter_moveE)
_ZN39_INTERNAL_631e9c31_4_k_cu_3a5e59bc_29634cuda3std6ranges3__45__cpo9iter_moveE:
	.zero		1
	.type		_ZN39_INTERNAL_631e9c31_4_k_cu_3a5e59bc_29634cuda3std3__45__cpo5beginE,@object
	.size		_ZN39_INTERNAL_631e9c31_4_k_cu_3a5e59bc_29634cuda3std3__45__cpo5beginE,(_ZN39_INTERNAL_631e9c31_4_k_cu_3a5e59bc_29634cuda3std3__441_GLOBAL__N__631e9c31_4_k_cu_3a5e59bc_29636ignoreE - _ZN39_INTERNAL_631e9c31_4_k_cu_3a5e59bc_29634cuda3std3__45__cpo5beginE)
_ZN39_INTERNAL_631e9c31_4_k_cu_3a5e59bc_29634cuda3std3__45__cpo5beginE:
	.zero		1
	.type		_ZN39_INTERNAL_631e9c31_4_k_cu_3a5e59bc_29634cuda3std3__441_GLOBAL__N__631e9c31_4_k_cu_3a5e59bc_29636ignoreE,@object
	.size		_ZN39_INTERNAL_631e9c31_4_k_cu_3a5e59bc_29634cuda3std3__441_GLOBAL__N__631e9c31_4_k_cu_3a5e59bc_29636ignoreE,(_ZN39_INTERNAL_631e9c31_4_k_cu_3a5e59bc_29634cute7productE - _ZN39_INTERNAL_631e9c31_4_k_cu_3a5e59bc_29634cuda3std3__441_GLOBAL__N__631e9c31_4_k_cu_3a5e59bc_29636ignoreE)
_ZN39_INTERNAL_631e9c31_4_k_cu_3a5e59bc_29634cuda3std3__441_GLOBAL__N__631e9c31_4_k_cu_3a5e59bc_29636ignoreE:
	.zero		1
	.type		_ZN39_INTERNAL_631e9c31_4_k_cu_3a5e59bc_29634cute7productE,@object
	.size		_ZN39_INTERNAL_631e9c31_4_k_cu_3a5e59bc_29634cute7productE,(_ZN39_INTERNAL_631e9c31_4_k_cu_3a5e59bc_29634cuda3std3__45__cpo3endE - _ZN39_INTERNAL_631e9c31_4_k_cu_3a5e59bc_29634cute7productE)
_ZN39_INTERNAL_631e9c31_4_k_cu_3a5e59bc_29634cute7productE:
	.zero		1
	.type		_ZN39_INTERNAL_631e9c31_4_k_cu_3a5e59bc_29634cuda3std3__45__cpo3endE,@object
	.size		_ZN39_INTERNAL_631e9c31_4_k_cu_3a5e59bc_29634cuda3std3__45__cpo3endE,(_ZN39_INTERNAL_631e9c31_4_k_cu_3a5e59bc_29634cuda3std3__419piecewise_constructE - _ZN39_INTERNAL_631e9c31_4_k_cu_3a5e59bc_29634cuda3std3__45__cpo3endE)
_ZN39_INTERNAL_631e9c31_4_k_cu_3a5e59bc_29634cuda3std3__45__cpo3endE:
	.zero		1
	.type		_ZN39_INTERNAL_631e9c31_4_k_cu_3a5e59bc_29634cuda3std3__419piecewise_constructE,@object
	.size		_ZN39_INTERNAL_631e9c31_4_k_cu_3a5e59bc_29634cuda3std3__419piecewise_constructE,(_ZN39_INTERNAL_631e9c31_4_k_cu_3a5e59bc_29634cuda3std3__45__cpo4cendE - _ZN39_INTERNAL_631e9c31_4_k_cu_3a5e59bc_29634cuda3std3__419piecewise_constructE)
_ZN39_INTERNAL_631e9c31_4_k_cu_3a5e59bc_29634cuda3std3__419piecewise_constructE:
	.zero		1
	.type		_ZN39_INTERNAL_631e9c31_4_k_cu_3a5e59bc_29634cuda3std3__45__cpo4cendE,@object
	.size		_ZN39_INTERNAL_631e9c31_4_k_cu_3a5e59bc_29634cuda3std3__45__cpo4cendE,(_ZN39_INTERNAL_631e9c31_4_k_cu_3a5e59bc_29634cuda3std6ranges3__45__cpo4swapE - _ZN39_INTERNAL_631e9c31_4_k_cu_3a5e59bc_29634cuda3std3__45__cpo4cendE)
_ZN39_INTERNAL_631e9c31_4_k_cu_3a5e59bc_29634cuda3std3__45__cpo4cendE:
	.zero		1
	.type		_ZN39_INTERNAL_631e9c31_4_k_cu_3a5e59bc_29634cuda3std6ranges3__45__cpo4swapE,@object
	.size		_ZN39_INTERNAL_631e9c31_4_k_cu_3a5e59bc_29634cuda3std6ranges3__45__cpo4swapE,(.L_10 - _ZN39_INTERNAL_631e9c31_4_k_cu_3a5e59bc_29634cuda3std6ranges3__45__cpo4swapE)
_ZN39_INTERNAL_631e9c31_4_k_cu_3a5e59bc_29634cuda3std6ranges3__45__cpo4swapE:
	.zero		1
.L_10:


//--------------------- .nv.constant0._ZN7cutlass13device_kernelINS_4gemm6kernel13GemmUniversalIN4cute5tupleIJiiiiEEENS1_10collective13CollectiveMmaINS1_41MainloopSm100TmaUmmaWarpSpecializedSparseILi3ELi2ELi2ENS5_IJNS4_1CILi1EEENSA_ILi2EEESB_EEEEENS5_IJNSA_ILi128EEESF_SF_EEENS_10bfloat16_tENS5_IJNS4_6LayoutINS5_IJiNS5_IJSC_iEEEiEEENS5_IJlNS5_IJSB_SC_EEElEEEEENSI_INS5_IJNS5_IJNS5_IJNSA_ILi8EEESC_SO_EEEiEEENS5_IJNS5_IJNSA_ILi16EEESC_NSA_ILi4EEEEEEiEEEiEEENS5_IJNS5_IJNS5_IJSF_SR_NSA_ILi2048EEEEEENSA_ILi16384EEEEEENS5_IJNS5_IJSB_NSA_ILi1024EEENSA_ILi32EEEEEElEEElEEEEEEEESH_NS5_IJlSB_lEEENS4_8TiledMMAINS4_8MMA_AtomIJNS4_27SM100_MMA_F16BF16_SS_SPARSEISH_SH_fLi128ELi128ELNS4_4UMMA5MajorE0ELS1C_0ELNS1B_7ScaleInE0ELS1D_0EEEEEENSI_INS5_IJSB_SB_SB_EEENS5_IJNSA_ILi0EEES1H_S1H_EEEEENS5_IJNS4_10UnderscoreES1K_S1K_EEEEENS4_23SM90_TMA_LOAD_MULTICASTENS4_14ComposedLayoutINS4_7SwizzleILi3ELi4ELi3EEENS4_25smem_sparse_ptr_flag_bitsILi2ELi16EEENSI_INS5_IJNS5_IJSB_SO_EEENS5_IJSC_NSA_ILi64EEEEEEEEENS5_IJNS5_IJS1H_SF_EEESL_EEEEEEEvNS4_8identityENS4_13SM90_TMA_LOADENS1O_IS1Q_NS4_18smem_ptr_flag_bitsILi16EEENSI_INS5_IJSO_S1U_EEENS5_IJS1U_SB_EEEEEEEvS21_EENS_8epilogue10collective18CollectiveEpilogueINS2A_23Sm100TmaWarpSpecializedILi4ELi2ELi32ELb1ELb0EEEJSG_NS5_IJNSI_ISF_SB_EENSI_IS11_SB_EEEEEfNS5_IJSB_llEEEfS2I_NS2A_6fusion15FusionCallbacksIS2E_NS2J_17LinearCombinationIffffLNS_15FloatRoundStyleE2EEESG_S2H_JEEENS4_5SM1004TMEM4LOAD26SM100_TMEM_LOAD_32dp32b32xES22_NS1O_INS1P_ILi2ELi5ELi2EEENS23_ILi32EEENSI_INS5_IJS11_SS_EEENS5_IJSB_S11_EEEEEEENS4_39AutoVectorizingCopyWithAssumedAlignmentILi128EEENS4_14SM90_TMA_STOREES2Y_S30_S30_EEEvvEEEEvNT_6ParamsE --------------------------
	.section	.nv.constant0._ZN7cutlass13device_kernelINS_4gemm6kernel13GemmUniversalIN4cute5tupleIJiiiiEEENS1_10collective13CollectiveMmaINS1_41MainloopSm100TmaUmmaWarpSpecializedSparseILi3ELi2ELi2ENS5_IJNS4_1CILi1EEENSA_ILi2EEESB_EEEEENS5_IJNSA_ILi128EEESF_SF_EEENS_10bfloat16_tENS5_IJNS4_6LayoutINS5_IJiNS5_IJSC_iEEEiEEENS5_IJlNS5_IJSB_SC_EEElEEEEENSI_INS5_IJNS5_IJNS5_IJNSA_ILi8EEESC_SO_EEEiEEENS5_IJNS5_IJNSA_ILi16EEESC_NSA_ILi4EEEEEEiEEEiEEENS5_IJNS5_IJNS5_IJSF_SR_NSA_ILi2048EEEEEENSA_ILi16384EEEEEENS5_IJNS5_IJSB_NSA_ILi1024EEENSA_ILi32EEEEEElEEElEEEEEEEESH_NS5_IJlSB_lEEENS4_8TiledMMAINS4_8MMA_AtomIJNS4_27SM100_MMA_F16BF16_SS_SPARSEISH_SH_fLi128ELi128ELNS4_4UMMA5MajorE0ELS1C_0ELNS1B_7ScaleInE0ELS1D_0EEEEEENSI_INS5_IJSB_SB_SB_EEENS5_IJNSA_ILi0EEES1H_S1H_EEEEENS5_IJNS4_10UnderscoreES1K_S1K_EEEEENS4_23SM90_TMA_LOAD_MULTICASTENS4_14ComposedLayoutINS4_7SwizzleILi3ELi4ELi3EEENS4_25smem_sparse_ptr_flag_bitsILi2ELi16EEENSI_INS5_IJNS5_IJSB_SO_EEENS5_IJSC_NSA_ILi64EEEEEEEEENS5_IJNS5_IJS1H_SF_EEESL_EEEEEEEvNS4_8identityENS4_13SM90_TMA_LOADENS1O_IS1Q_NS4_18smem_ptr_flag_bitsILi16EEENSI_INS5_IJSO_S1U_EEENS5_IJS1U_SB_EEEEEEEvS21_EENS_8epilogue10collective18CollectiveEpilogueINS2A_23Sm100TmaWarpSpecializedILi4ELi2ELi32ELb1ELb0EEEJSG_NS5_IJNSI_ISF_SB_EENSI_IS11_SB_EEEEEfNS5_IJSB_llEEEfS2I_NS2A_6fusion15FusionCallbacksIS2E_NS2J_17LinearCombinationIffffLNS_15FloatRoundStyleE2EEESG_S2H_JEEENS4_5SM1004TMEM4LOAD26SM100_TMEM_LOAD_32dp32b32xES22_NS1O_INS1P_ILi2ELi5ELi2EEENS23_ILi32EEENSI_INS5_IJS11_SS_EEENS5_IJSB_S11_EEEEEEENS4_39AutoVectorizingCopyWithAssumedAlignmentILi128EEENS4_14SM90_TMA_STOREES2Y_S30_S30_EEEvvEEEEvNT_6ParamsE,"a",@progbits
	.sectionflags	@""
	.align	4
.nv.constant0._ZN7cutlass13device_kernelINS_4gemm6kernel13GemmUniversalIN4cute5tupleIJiiiiEEENS1_10collective13CollectiveMmaINS1_41MainloopSm100TmaUmmaWarpSpecializedSparseILi3ELi2ELi2ENS5_IJNS4_1CILi1EEENSA_ILi2EEESB_EEEEENS5_IJNSA_ILi128EEESF_SF_EEENS_10bfloat16_tENS5_IJNS4_6LayoutINS5_IJiNS5_IJSC_iEEEiEEENS5_IJlNS5_IJSB_SC_EEElEEEEENSI_INS5_IJNS5_IJNS5_IJNSA_ILi8EEESC_SO_EEEiEEENS5_IJNS5_IJNSA_ILi16EEESC_NSA_ILi4EEEEEEiEEEiEEENS5_IJNS5_IJNS5_IJSF_SR_NSA_ILi2048EEEEEENSA_ILi16384EEEEEENS5_IJNS5_IJSB_NSA_ILi1024EEENSA_ILi32EEEEEElEEElEEEEEEEESH_NS5_IJlSB_lEEENS4_8TiledMMAINS4_8MMA_AtomIJNS4_27SM100_MMA_F16BF16_SS_SPARSEISH_SH_fLi128ELi128ELNS4_4UMMA5MajorE0ELS1C_0ELNS1B_7ScaleInE0ELS1D_0EEEEEENSI_INS5_IJSB_SB_SB_EEENS5_IJNSA_ILi0EEES1H_S1H_EEEEENS5_IJNS4_10UnderscoreES1K_S1K_EEEEENS4_23SM90_TMA_LOAD_MULTICASTENS4_14ComposedLayoutINS4_7SwizzleILi3ELi4ELi3EEENS4_25smem_sparse_ptr_flag_bitsILi2ELi16EEENSI_INS5_IJNS5_IJSB_SO_EEENS5_IJSC_NSA_ILi64EEEEEEEEENS5_IJNS5_IJS1H_SF_EEESL_EEEEEEEvNS4_8identityENS4_13SM90_TMA_LOADENS1O_IS1Q_NS4_18smem_ptr_flag_bitsILi16EEENSI_INS5_IJSO_S1U_EEENS5_IJS1U_SB_EEEEEEEvS21_EENS_8epilogue10collective18CollectiveEpilogueINS2A_23Sm100TmaWarpSpecializedILi4ELi2ELi32ELb1ELb0EEEJSG_NS5_IJNSI_ISF_SB_EENSI_IS11_SB_EEEEEfNS5_IJSB_llEEEfS2I_NS2A_6fusion15FusionCallbacksIS2E_NS2J_17LinearCombinationIffffLNS_15FloatRoundStyleE2EEESG_S2H_JEEENS4_5SM1004TMEM4LOAD26SM100_TMEM_LOAD_32dp32b32xES22_NS1O_INS1P_ILi2ELi5ELi2EEENS23_ILi32EEENSI_INS5_IJS11_SS_EEENS5_IJSB_S11_EEEEEEENS4_39AutoVectorizingCopyWithAssumedAlignmentILi128EEENS4_14SM90_TMA_STOREES2Y_S30_S30_EEEvvEEEEvNT_6ParamsE:
	.zero		3456


//--------------------- SYMBOLS --------------------------

	.type		.nv.reservedSmem.offset0,@object
	.size		.nv.reservedSmem.offset0,0x4
	.type		.nv.reservedSmem.cap,@object
	.size		.nv.reservedSmem.cap,0x4
	.type		__assertfail,@function
